def gluon_wgmma(
    a_ptr,
    b_ptr,
    c_ptr,
    M,
    N,
    K,
    stride_am,
    stride_bk,
    stride_cm,
    BLOCK_M: gl.constexpr,
    BLOCK_N: gl.constexpr,
    BLOCK_K: gl.constexpr,
    DTYPE: gl.constexpr,
    A_LAYOUT: gl.constexpr,
    B_LAYOUT: gl.constexpr,
    C_LAYOUT: gl.constexpr,
    B_SHAPE: gl.constexpr,
    TRANS_B: gl.constexpr,
    NUM_BUFFERS: gl.constexpr,
    NUM_WARPS: gl.constexpr,
):
    a_desc = tma.make_tensor_descriptor(
        a_ptr, [M, K], [stride_am, 1], [BLOCK_M, BLOCK_K], A_LAYOUT
    )
    b_desc = tma.make_tensor_descriptor(
        b_ptr,
        [N, K] if TRANS_B else [K, N],
        [stride_bk, 1],
        B_SHAPE,
        B_LAYOUT,
    )
    c_desc = tma.make_tensor_descriptor(
        c_ptr, [M, N], [stride_cm, 1], [BLOCK_M, BLOCK_N], C_LAYOUT
    )

    a_bufs = gl.allocate_shared_memory(
        DTYPE, [NUM_BUFFERS, BLOCK_M, BLOCK_K], A_LAYOUT
    )
    b_bufs = gl.allocate_shared_memory(DTYPE, [NUM_BUFFERS] + B_SHAPE, B_LAYOUT)

    pid_m = gl.program_id(0)
    pid_n = gl.program_id(1)
    off_m = pid_m * BLOCK_M
    off_n = pid_n * BLOCK_N

    mma_layout: gl.constexpr = pick_wgmma_layout(DTYPE, BLOCK_M, BLOCK_N, NUM_WARPS)
    acc = warpgroup_mma_init(
        gl.zeros((BLOCK_M, BLOCK_N), dtype=gl.float32, layout=mma_layout)
    )

    bars = gl.allocate_shared_memory(
        gl.int64, [NUM_BUFFERS, 1], mbarrier.MBarrierLayout()
    )
    for i in gl.static_range(NUM_BUFFERS):
        mbarrier.init(bars.index(i), count=1)
    idx = 0
    phase = 0

    for k in range(0, K, BLOCK_K):
        a = a_bufs.index(idx)
        b = b_bufs.index(idx)
        bar = bars.index(idx)
        mbarrier.expect(bar, a_desc.block_type.nbytes + b_desc.block_type.nbytes)
        tma.async_copy_global_to_shared(a_desc, [off_m, k], bar, a)
        tma.async_copy_global_to_shared(
            b_desc, [off_n, k] if TRANS_B else [k, off_n], bar, b
        )
        mbarrier.wait(bar, phase=phase)

        if TRANS_B:
            b = b.permute((1, 0))
        acc = warpgroup_mma_wait(num_outstanding=0, deps=(acc,))
        acc = warpgroup_mma(a, b, acc, is_async=True)

        idx += 1
        if idx == NUM_BUFFERS:
            idx = 0
            phase ^= 1

    acc = warpgroup_mma_wait(num_outstanding=0, deps=(acc,))
    for i in gl.static_range(NUM_BUFFERS):
        mbarrier.invalidate(bars.index(i))

    c_smem = gl.allocate_shared_memory(DTYPE, [BLOCK_M, BLOCK_N], C_LAYOUT)
    c_smem.store(acc.to(DTYPE))
    fence_async_shared()
    tma.async_copy_shared_to_global(c_desc, [off_m, off_n], c_smem)
    tma.store_wait(pendings=0)

# config = {"BLOCK_K": 32, "BLOCK_M": 256, "BLOCK_N": 128, "arch": "sm_90", "dtype": "bf16", "num_buffers": 3, "num_warps": 8, "trans_b": 0}
# arch = sm_90


// ===== COMPILED SASS (sm_90a) =====

	.target	sm_90a

	.elftype	@"ET_EXEC"


//--------------------- .note.nv.tkinfo           --------------------------
	.section	.note.nv.tkinfo,"",@"SHT_NOTE"
	.sectionflags	@"SHF_NOTE_NV_TKINFO"
	.tkinfo
        /*0018*/ 	.word	0x00000002
        /*0030*/ 	.string	""
        /*0030*/ 	.string	"ptxas"
        /*0030*/ 	.string	"Cuda compilation tools, release 13.0, V13.0.88"
        /*0030*/ 	.string	"Build cuda_13.0.r13.0/compiler.36424714_0"
        /*0030*/ 	.string	"-v  -suppress-debug-info  -lineinfo  -arch sm_90a "



//--------------------- .note.nv.cuinfo           --------------------------
	.section	.note.nv.cuinfo,"",@"SHT_NOTE"
	.sectionflags	@"SHF_NOTE_NV_CUINFO"
        /*0018*/ 	.short	0x0002
        /*001a*/ 	.short	0x005a
        /*001c*/ 	.short	0x0082
	.zero		2


//--------------------- .nv.info                  --------------------------
	.section	.nv.info,"",@"SHT_CUDA_INFO"
	.align	4


	//----- nvinfo : EIATTR_REGCOUNT
	.align		4
        /*0000*/ 	.byte	0x04, 0x2f
        /*0002*/ 	.short	(.L_1 - .L_0)
	.align		4
.L_0:
        /*0004*/ 	.word	index@(gluon_wgmma)
        /*0008*/ 	.word	0x0000009a


	//----- nvinfo : EIATTR_FRAME_SIZE
	.align		4
.L_1:
        /*000c*/ 	.byte	0x04, 0x11
        /*000e*/ 	.short	(.L_3 - .L_2)
	.align		4
.L_2:
        /*0010*/ 	.word	index@(gluon_wgmma)
        /*0014*/ 	.word	0x00000000


	//----- nvinfo : EIATTR_MIN_STACK_SIZE
	.align		4
.L_3:
        /*0018*/ 	.byte	0x04, 0x12
        /*001a*/ 	.short	(.L_5 - .L_4)
	.align		4
.L_4:
        /*001c*/ 	.word	index@(gluon_wgmma)
        /*0020*/ 	.word	0x00000000
.L_5:


//--------------------- .nv.compat                --------------------------
	.section	.nv.compat,"",@"SHT_CUDA_COMPAT_INFO"
	.align	4
        /*0000*/ 	.byte	0x02, 0x09, 0x01, 0x00, 0x02, 0x02, 0x04, 0x00, 0x02, 0x05, 0x05, 0x00, 0x03, 0x07, 0x01, 0x01
        /*0010*/ 	.byte	0x02, 0x03, 0x03, 0x00, 0x02, 0x06, 0x01, 0x00, 0x04, 0x0b, 0x08, 0x00, 0x00, 0x00, 0x00, 0x00
        /*0020*/ 	.byte	0x00, 0x00, 0x00, 0x00


//--------------------- .nv.info.gluon_wgmma      --------------------------
	.section	.nv.info.gluon_wgmma,"",@"SHT_CUDA_INFO"
	.sectionflags	@""
	.align	4


	//----- nvinfo : EIATTR_CUDA_API_VERSION
	.align		4
        /*0000*/ 	.byte	0x04, 0x37
        /*0002*/ 	.short	(.L_7 - .L_6)
.L_6:
        /*0004*/ 	.word	0x00000082


	//----- nvinfo : EIATTR_KPARAM_INFO
	.align		4
.L_7:
        /*0008*/ 	.byte	0x04, 0x17
        /*000a*/ 	.short	(.L_9 - .L_8)
.L_8:
        /*000c*/ 	.word	0x00000000
        /*0010*/ 	.short	0x000a
        /*0012*/ 	.short	0x0048
        /*0014*/ 	.byte	0x00, 0xf4, 0x21, 0x00


	//----- nvinfo : EIATTR_KPARAM_INFO
	.align		4
.L_9:
        /*0018*/ 	.byte	0x04, 0x17
        /*001a*/ 	.short	(.L_11 - .L_10)
.L_10:
        /*001c*/ 	.word	0x00000000
        /*0020*/ 	.short	0x0009
        /*0022*/ 	.short	0x0040
        /*0024*/ 	.byte	0x00, 0xf4, 0x21, 0x00


	//----- nvinfo : EIATTR_KPARAM_INFO
	.align		4
.L_11:
        /*0028*/ 	.byte	0x04, 0x17
        /*002a*/ 	.short	(.L_13 - .L_12)
.L_12:
        /*002c*/ 	.word	0x00000000
        /*0030*/ 	.short	0x0008
        /*0032*/ 	.short	0x0038
        /*0034*/ 	.byte	0x00, 0xf0, 0x21, 0x00


	//----- nvinfo : EIATTR_KPARAM_INFO
	.align		4
.L_13:
        /*0038*/ 	.byte	0x04, 0x17
        /*003a*/ 	.short	(.L_15 - .L_14)
.L_14:
        /*003c*/ 	.word	0x00000000
        /*0040*/ 	.short	0x0007
        /*0042*/ 	.short	0x0030
        /*0044*/ 	.byte	0x00, 0xf0, 0x21, 0x00


	//----- nvinfo : EIATTR_KPARAM_INFO
	.align		4
.L_15:
        /*0048*/ 	.byte	0x04, 0x17
        /*004a*/ 	.short	(.L_17 - .L_16)
.L_16:
        /*004c*/ 	.word	0x00000000
        /*0050*/ 	.short	0x0006
        /*0052*/ 	.short	0x0028
        /*0054*/ 	.byte	0x00, 0xf0, 0x21, 0x00


	//----- nvinfo : EIATTR_KPARAM_INFO
	.align		4
.L_17:
        /*0058*/ 	.byte	0x04, 0x17
        /*005a*/ 	.short	(.L_19 - .L_18)
.L_18:
        /*005c*/ 	.word	0x00000000
        /*0060*/ 	.short	0x0005
        /*0062*/ 	.short	0x0020
        /*0064*/ 	.byte	0x00, 0xf0, 0x11, 0x00


	//----- nvinfo : EIATTR_KPARAM_INFO
	.align		4
.L_19:
        /*0068*/ 	.byte	0x04, 0x17
        /*006a*/ 	.short	(.L_21 - .L_20)
.L_20:
        /*006c*/ 	.word	0x00000000
        /*0070*/ 	.short	0x0004
        /*0072*/ 	.short	0x001c
        /*0074*/ 	.byte	0x00, 0xf0, 0x11, 0x00


	//----- nvinfo : EIATTR_KPARAM_INFO
	.align		4
.L_21:
        /*0078*/ 	.byte	0x04, 0x17
        /*007a*/ 	.short	(.L_23 - .L_22)
.L_22:
        /*007c*/ 	.word	0x00000000
        /*0080*/ 	.short	0x0003
        /*0082*/ 	.short	0x0018
        /*0084*/ 	.byte	0x00, 0xf0, 0x11, 0x00


	//----- nvinfo : EIATTR_KPARAM_INFO
	.align		4
.L_23:
        /*0088*/ 	.byte	0x04, 0x17
        /*008a*/ 	.short	(.L_25 - .L_24)
.L_24:
        /*008c*/ 	.word	0x00000000
        /*0090*/ 	.short	0x0002
        /*0092*/ 	.short	0x0010
        /*0094*/ 	.byte	0x00, 0xf4, 0x21, 0x00


	//----- nvinfo : EIATTR_KPARAM_INFO
	.align		4
.L_25:
        /*0098*/ 	.byte	0x04, 0x17
        /*009a*/ 	.short	(.L_27 - .L_26)
.L_26:
        /*009c*/ 	.word	0x00000000
        /*00a0*/ 	.short	0x0001
        /*00a2*/ 	.short	0x0008
        /*00a4*/ 	.byte	0x00, 0xf4, 0x21, 0x00


	//----- nvinfo : EIATTR_KPARAM_INFO
	.align		4
.L_27:
        /*00a8*/ 	.byte	0x04, 0x17
        /*00aa*/ 	.short	(.L_29 - .L_28)
.L_28:
        /*00ac*/ 	.word	0x00000000
        /*00b0*/ 	.short	0x0000
        /*00b2*/ 	.short	0x0000
        /*00b4*/ 	.byte	0x00, 0xf4, 0x21, 0x00


	//----- nvinfo : EIATTR_SPARSE_MMA_MASK
	.align		4
.L_29:
        /*00b8*/ 	.byte	0x03, 0x50
        /*00ba*/ 	.short	0x0000


	//----- nvinfo : EIATTR_MAXREG_COUNT
	.align		4
        /*00bc*/ 	.byte	0x03, 0x1b
        /*00be*/ 	.short	0x00ff


	//----- nvinfo : EIATTR_NUM_BARRIERS
	.align		4
        /*00c0*/ 	.byte	0x02, 0x4c
        /*00c2*/ 	.byte	0x01
	.zero		1


	//----- nvinfo : EIATTR_MERCURY_ISA_VERSION
	.align		4
        /*00c4*/ 	.byte	0x03, 0x5f
        /*00c6*/ 	.short	0x0101


	//----- nvinfo : EIATTR_INT_WARP_WIDE_INSTR_OFFSETS
	.align		4
        /*00c8*/ 	.byte	0x04, 0x31
        /*00ca*/ 	.short	(.L_31 - .L_30)


	//   ....[0]....
.L_30:
        /*00cc*/ 	.word	0x00001300


	//   ....[1]....
        /*00d0*/ 	.word	0x00001320


	//   ....[2]....
        /*00d4*/ 	.word	0x00001330


	//   ....[3]....
        /*00d8*/ 	.word	0x00001410


	//   ....[4]....
        /*00dc*/ 	.word	0x00001d20


	//   ....[5]....
        /*00e0*/ 	.word	0x00001d30


	//   ....[6]....
        /*00e4*/ 	.word	0x00001db0


	//   ....[7]....
        /*00e8*/ 	.word	0x00001dc0


	//   ....[8]....
        /*00ec*/ 	.word	0x00002780


	//   ....[9]....
        /*00f0*/ 	.word	0x00002790


	//----- nvinfo : EIATTR_COOP_GROUP_MASK_REGIDS
	.align		4
.L_31:
        /*00f4*/ 	.byte	0x04, 0x29
        /*00f6*/ 	.short	(.L_33 - .L_32)


	//   ....[0]....
.L_32:
        /*00f8*/ 	.word	0xffffffff


	//   ....[1]....
        /*00fc*/ 	.word	0xffffffff


	//   ....[2]....
        /*0100*/ 	.word	0xffffffff


	//----- nvinfo : EIATTR_COOP_GROUP_INSTR_OFFSETS
	.align		4
.L_33:
        /*0104*/ 	.byte	0x04, 0x28
        /*0106*/ 	.short	(.L_35 - .L_34)


	//   ....[0]....
.L_34:
        /*0108*/ 	.word	0x00000150


	//   ....[1]....
        /*010c*/ 	.word	0x00000720


	//   ....[2]....
        /*0110*/ 	.word	0x00000cd0


	//----- nvinfo : EIATTR_MBARRIER_INSTR_OFFSETS
	.align		4
.L_35:
        /*0114*/ 	.byte	0x04, 0x39
        /*0116*/ 	.short	(.L_37 - .L_36)


	//   ....[0]....
.L_36:
        /*0118*/ 	.word	0x00001490
        /*011c*/ 	.word	0x000000ff
        /*0120*/ 	.word	0x00012000
        /*0124*/ 	.short	0x0100
        /*0126*/ 	.byte	0x14
	.zero		1


	//   ....[1]....
        /*0128*/ 	.word	0x00001620
        /*012c*/ 	.word	0x000000ff
        /*0130*/ 	.word	0x00012008
        /*0134*/ 	.short	0x0100
        /*0136*/ 	.byte	0x14
	.zero		1


	//   ....[2]....
        /*0138*/ 	.word	0x000017b0
        /*013c*/ 	.word	0x000000ff
        /*0140*/ 	.word	0x00012010
        /*0144*/ 	.short	0x0100
        /*0146*/ 	.byte	0x14
	.zero		1


	//   ....[3]....
        /*0148*/ 	.word	0x00001f00
        /*014c*/ 	.word	0x000000ff
        /*0150*/ 	.word	0x00012000
        /*0154*/ 	.short	0x010a
        /*0156*/ 	.byte	0x20
	.zero		1


	//   ....[4]....
        /*0158*/ 	.word	0x00002200
        /*015c*/ 	.word	0x000000ff
        /*0160*/ 	.word	0x00012000
        /*0164*/ 	.short	0x0108
        /*0166*/ 	.byte	0x14
	.zero		1


	//   ....[5]....
        /*0168*/ 	.word	0x00002300
        /*016c*/ 	.word	0x000000ff
        /*0170*/ 	.word	0x00012008
        /*0174*/ 	.short	0x0108
        /*0176*/ 	.byte	0x14
	.zero		1


	//   ....[6]....
        /*0178*/ 	.word	0x000023f0
        /*017c*/ 	.word	0x000000ff
        /*0180*/ 	.word	0x00012010
        /*0184*/ 	.short	0x0108
        /*0186*/ 	.byte	0x14
	.zero		1


	//   ....[7]....
        /*0188*/ 	.word	0x00002820
        /*018c*/ 	.word	0x000000ff
        /*0190*/ 	.word	0x00012000
        /*0194*/ 	.short	0x010a
        /*0196*/ 	.byte	0x20
	.zero		1


	//----- nvinfo : EIATTR_NUM_MBARRIERS
	.align		4
.L_37:
        /*0198*/ 	.byte	0x03, 0x38
        /*019a*/ 	.short	0x0003


	//----- nvinfo : EIATTR_EXIT_INSTR_OFFSETS
	.align		4
        /*019c*/ 	.byte	0x04, 0x1c
        /*019e*/ 	.short	(.L_39 - .L_38)


	//   ....[0]....
.L_38:
        /*01a0*/ 	.word	0x00002810


	//----- nvinfo : EIATTR_REQNTID
	.align		4
.L_39:
        /*01a4*/ 	.byte	0x04, 0x10
        /*01a6*/ 	.short	(.L_41 - .L_40)
.L_40:
        /*01a8*/ 	.word	0x00000100
        /*01ac*/ 	.word	0x00000001
        /*01b0*/ 	.word	0x00000001


	//----- nvinfo : EIATTR_CRS_STACK_SIZE
	.align		4
.L_41:
        /*01b4*/ 	.byte	0x04, 0x1e
        /*01b6*/ 	.short	(.L_43 - .L_42)
.L_42:
        /*01b8*/ 	.word	0x00000000


	//----- nvinfo : EIATTR_CBANK_PARAM_SIZE
	.align		4
.L_43:
        /*01bc*/ 	.byte	0x03, 0x19
        /*01be*/ 	.short	0x0050


	//----- nvinfo : EIATTR_PARAM_CBANK
	.align		4
        /*01c0*/ 	.byte	0x04, 0x0a
        /*01c2*/ 	.short	(.L_45 - .L_44)
	.align		4
.L_44:
        /*01c4*/ 	.word	index@(.nv.constant0.gluon_wgmma)
        /*01c8*/ 	.short	0x0210
        /*01ca*/ 	.short	0x0050


	//----- nvinfo : EIATTR_SW_WAR
	.align		4
.L_45:
        /*01cc*/ 	.byte	0x04, 0x36
        /*01ce*/ 	.short	(.L_47 - .L_46)
.L_46:
        /*01d0*/ 	.word	0x00000008
.L_47:


//--------------------- .nv.callgraph             --------------------------
	.section	.nv.callgraph,"",@"SHT_CUDA_CALLGRAPH"
	.align	4
	.sectionentsize	8
	.align		4
        /*0000*/ 	.word	0x00000000
	.align		4
        /*0004*/ 	.word	0xffffffff
	.align		4
        /*0008*/ 	.word	0x00000000
	.align		4
        /*000c*/ 	.word	0xfffffffe
	.align		4
        /*0010*/ 	.word	0x00000000
	.align		4
        /*0014*/ 	.word	0xfffffffd
	.align		4
        /*0018*/ 	.word	0x00000000
	.align		4
        /*001c*/ 	.word	0xfffffffc


//--------------------- .text.gluon_wgmma         --------------------------
	.section	.text.gluon_wgmma,"ax",@progbits
	.align	128
        .global         gluon_wgmma
        .type           gluon_wgmma,@function
        .size           gluon_wgmma,(.L_x_52 - gluon_wgmma)
        .other          gluon_wgmma,@"STO_CUDA_ENTRY STV_DEFAULT"
gluon_wgmma:
.text.gluon_wgmma:
[----:B------:R-:W-:Y:S01]  /*0000*/  LDC R1, c[0x0][0x28] ;  /* 0x00000a00ff017b82 */ /* 0x000fe20000000800 */
[----:B------:R-:W1:Y:S07]  /*0010*/  S2R R0, SR_TID.X ;  /* 0x0000000000007919 */ /* 0x000e6e0000002100 */
[----:B------:R-:W2:Y:S01]  /*0020*/  S2UR UR4, SR_CgaCtaId ;  /* 0x00000000000479c3 */ /* 0x000ea20000008800 */
[----:B------:R-:W-:Y:S01]  /*0030*/  UMOV UR20, 0x400 ;  /* 0x0000040000147882 */ /* 0x000fe20000000000 */
[----:B------:R-:W-:Y:S01]  /*0040*/  ULDC UR6, c[0x0][0xc] ;  /* 0x0000030000067ab9 */ /* 0x000fe20000000800 */
[----:B------:R-:W-:Y:S01]  /*0050*/  ULDC.64 UR26, c[0x0][0x250] ;  /* 0x00009400001a7ab9 */ /* 0x000fe20000000a00 */
[----:B------:R-:W-:Y:S04]  /*0060*/  BSSY B0, `(.L_x_0) ;  /* 0x000001e000007945 */ /* 0x000fe80003800000 */
[----:B------:R-:W3:Y:S08]  /*0070*/  LDC R4, c[0x0][0x228] ;  /* 0x00008a00ff047b82 */ /* 0x000ef00000000800 */
[----:B------:R-:W4:Y:S08]  /*0080*/  LDC R15, c[0x0][0x230] ;  /* 0x00008c00ff0f7b82 */ /* 0x000f300000000800 */
[----:B------:R-:W-:Y:S01]  /*0090*/  S2UR UR29, SR_CTAID.Y ;  /* 0x00000000001d79c3 */ /* 0x000fe20000002600 */
[----:B--2---:R-:W-:-:S03]  /*00a0*/  ULEA UR20, UR4, UR20, 0x18 ;  /* 0x0000001404147291 */ /* 0x004fc6000f8ec03f */
[----:B------:R-:W-:Y:S01]  /*00b0*/  ULDC UR4, c[0x0][0x10] ;  /* 0x0000040000047ab9 */ /* 0x000fe20000000800 */
[----:B-1----:R-:W-:-:S03]  /*00c0*/  LOP3.LUT R6, R0, 0xff, RZ, 0xc0, !PT ;  /* 0x000000ff00067812 */ /* 0x002fc600078ec0ff */
[----:B------:R-:W1:Y:S01]  /*00d0*/  S2UR UR5, SR_CTAID.Z ;  /* 0x00000000000579c3 */ /* 0x000e620000002700 */
[----:B---3--:R-:W-:Y:S01]  /*00e0*/  VIADD R4, R4, 0xffffffff ;  /* 0xffffffff04047836 */ /* 0x008fe20000000000 */
[C---:B------:R-:W-:Y:S02]  /*00f0*/  ISETP.GE.U32.AND P0, PT, R6.reuse, 0x20, PT ;  /* 0x000000200600780c */ /* 0x040fe40003f06070 */
[C---:B------:R-:W-:Y:S02]  /*0100*/  ISETP.NE.U32.AND P2, PT, R6.reuse, RZ, PT ;  /* 0x000000ff0600720c */ /* 0x040fe40003f45070 */
[----:B------:R-:W-:Y:S02]  /*0110*/  LEA R12, R6, UR20, 0x2 ;  /* 0x00000014060c7c11 */ /* 0x000fe4000f8e10ff */
[----:B------:R-:W2:Y:S01]  /*0120*/  S2UR UR30, SR_CTAID.X ;  /* 0x00000000001e79c3 */ /* 0x000ea20000002500 */
[----:B----4-:R-:W-:-:S06]  /*0130*/  VIADD R14, R15, 0xffffffff ;  /* 0xffffffff0f0e7836 */ /* 0x010fcc0000000000 */
[----:B------:R3:W-:Y:S01]  /*0140*/  @!P0 STS [R12], RZ ;  /* 0x000000ff0c008388 */ /* 0x0007e20000000800 */
[----:B------:R-:W-:-:S03]  /*0150*/  NOP ;  /* 0x0000000000007918 */ /* 0x000fc60000000000 */
[----:B------:R3:W-:Y:S01]  /*0160*/  @!P2 STS [UR20+0x24], R4 ;  /* 0x00002404ff00a988 */ /* 0x0007e20008000814 */
[----:B-1----:R-:W-:-:S03]  /*0170*/  UIMAD UR4, UR5, UR4, UR29 ;  /* 0x00000004050472a4 */ /* 0x002fc6000f8e021d */
[----:B------:R3:W-:Y:S01]  /*0180*/  @!P2 STS [UR20+0x20], R14 ;  /* 0x0000200eff00a988 */ /* 0x0007e20008000814 */
[----:B--2---:R-:W-:-:S04]  /*0190*/  UIMAD UR4, UR4, UR6, UR30 ;  /* 0x00000006040472a4 */ /* 0x004fc8000f8e021e */
[----:B------:R-:W-:-:S04]  /*01a0*/  UIMAD UR4, UR4, 0x180, URZ ;  /* 0x00000180040478a4 */ /* 0x000fc8000f8e023f */
[----:B------:R-:W-:-:S04]  /*01b0*/  UIADD3 UR22, UP0, UR4, UR26, URZ ;  /* 0x0000001a04167290 */ /* 0x000fc8000ff1e03f */
[----:B------:R-:W-:Y:S01]  /*01c0*/  ULEA.HI.X.SX32 UR23, UR4, UR27, 0x1, UP0 ;  /* 0x0000001b04177291 */ /* 0x000fe200080f0e3f */
[----:B---3--:R-:W-:Y:S11]  /*01d0*/  @P2 BRA `(.L_x_1) ;  /* 0x0000000000182947 */ /* 0x008ff60003800000 */
[----:B------:R-:W1:Y:S01]  /*01e0*/  LDS R2, [UR20+0x8] ;  /* 0x00000814ff027984 */ /* 0x000e620008000800 */
[----:B------:R-:W2:Y:S01]  /*01f0*/  LDC.64 R8, c[0x0][0x210] ;  /* 0x00008400ff087b82 */ /* 0x000ea20000000a00 */
[----:B------:R-:W-:Y:S02]  /*0200*/  IMAD.MOV.U32 R3, RZ, RZ, 0x70 ;  /* 0x00000070ff037424 */ /* 0x000fe400078e00ff */
[----:B--2---:R2:W-:Y:S03]  /*0210*/  STS.64 [UR20], R8 ;  /* 0x00000008ff007988 */ /* 0x0045e60008000a14 */
[----:B-1----:R-:W-:-:S05]  /*0220*/  LOP3.LUT R2, R2, 0x10, R3, 0xd8, !PT ;  /* 0x0000001002027812 */ /* 0x002fca00078ed803 */
[----:B------:R2:W-:Y:S02]  /*0230*/  STS [UR20+0x8], R2 ;  /* 0x00000802ff007988 */ /* 0x0005e40008000814 */
.L_x_1:
[----:B------:R-:W-:Y:S05]  /*0240*/  BSYNC B0 ;  /* 0x0000000000007941 */ /* 0x000fea0003800000 */
.L_x_0:
[----:B------:R-:W-:Y:S04]  /*0250*/  BSSY B0, `(.L_x_2) ;  /* 0x000000a000007945 */ /* 0x000fe80003800000 */
[----:B------:R-:W-:Y:S05]  /*0260*/  @P2 BRA `(.L_x_3) ;  /* 0x0000000000202947 */ /* 0x000fea0003800000 */
[----:B--2---:R-:W1:Y:S01]  /*0270*/  LDS R2, [UR20+0x34] ;  /* 0x00003414ff027984 */ /* 0x004e620008000800 */
[----:B------:R-:W-:Y:S02]  /*0280*/  IMAD.MOV.U32 R3, RZ, RZ, 0x1f000000 ;  /* 0x1f000000ff037424 */ /* 0x000fe400078e00ff */
[----:B------:R-:W-:Y:S01]  /*0290*/  @!P2 IMAD.MOV.U32 R5, RZ, RZ, 0xff ;  /* 0x000000ffff05a424 */ /* 0x000fe200078e00ff */
[----:B------:R-:W2:Y:S02]  /*02a0*/  @!P2 LDS R8, [UR20+0x38] ;  /* 0x00003814ff08a984 */ /* 0x000ea40008000800 */
[----:B-1----:R-:W-:Y:S02]  /*02b0*/  LOP3.LUT R2, R2, 0xff000000, R3, 0xb8, !PT ;  /* 0xff00000002027812 */ /* 0x002fe400078eb803 */
[----:B--2---:R-:W-:-:S03]  /*02c0*/  @!P2 LOP3.LUT R3, R8, 0xff, R5, 0xb8, !PT ;  /* 0x000000ff0803a812 */ /* 0x004fc600078eb805 */
[----:B------:R1:W-:Y:S04]  /*02d0*/  STS [UR20+0x34], R2 ;  /* 0x00003402ff007988 */ /* 0x0003e80008000814 */
[----:B------:R1:W-:Y:S02]  /*02e0*/  @!P2 STS [UR20+0x38], R3 ;  /* 0x00003803ff00a988 */ /* 0x0003e40008000814 */
.L_x_3:
[----:B------:R-:W-:Y:S05]  /*02f0*/  BSYNC B0 ;  /* 0x0000000000007941 */ /* 0x000fea0003800000 */
.L_x_2:
[----:B------:R-:W-:Y:S04]  /*0300*/  BSSY B0, `(.L_x_4) ;  /* 0x000000e000007945 */ /* 0x000fe80003800000 */
[----:B------:R-:W-:Y:S05]  /*0310*/  @P2 BRA `(.L_x_5) ;  /* 0x0000000000302947 */ /* 0x000fea0003800000 */
[----:B-1----:R-:W1:Y:S01]  /*0320*/  LDS R3, [UR20+0x34] ;  /* 0x00003414ff037984 */ /* 0x002e620008000800 */
[----:B------:R-:W3:Y:S03]  /*0330*/  LDC.64 R10, c[0x0][0x238] ;  /* 0x00008e00ff0a7b82 */ /* 0x000ee60000000a00 */
[----:B--2---:R-:W2:Y:S01]  /*0340*/  LDS R2, [UR20+0x1c] ;  /* 0x00001c14ff027984 */ /* 0x004ea20008000800 */
[C---:B---3--:R-:W-:Y:S01]  /*0350*/  SHF.L.U64.HI R8, R10.reuse, 0x1, R11 ;  /* 0x000000010a087819 */ /* 0x048fe2000001020b */
[----:B------:R-:W-:-:S03]  /*0360*/  IMAD.SHL.U32 R5, R10, 0x2, RZ ;  /* 0x000000020a057824 */ /* 0x000fc600078e00ff */
[--C-:B------:R-:W-:Y:S02]  /*0370*/  SHF.R.U32.HI R7, RZ, 0x4, R8.reuse ;  /* 0x00000004ff077819 */ /* 0x100fe40000011608 */
[----:B------:R-:W-:-:S05]  /*0380*/  SHF.R.U64 R5, R5, 0x4, R8 ;  /* 0x0000000405057819 */ /* 0x000fca0000001208 */
[----:B------:R3:W-:Y:S01]  /*0390*/  STS [UR20+0xc], R5 ;  /* 0x00000c05ff007988 */ /* 0x0007e20008000814 */
[----:B-1----:R-:W-:Y:S02]  /*03a0*/  LOP3.LUT R3, R3, 0x7, RZ, 0xb8, !PT ;  /* 0x0000000703037812 */ /* 0x002fe400078eb8ff */
[----:B--2---:R-:W-:-:S03]  /*03b0*/  LOP3.LUT R2, R2, 0xf, R7, 0xb8, !PT ;  /* 0x0000000f02027812 */ /* 0x004fc600078eb807 */
[----:B------:R3:W-:Y:S04]  /*03c0*/  STS [UR20+0x34], R3 ;  /* 0x00003403ff007988 */ /* 0x0007e80008000814 */
[----:B------:R3:W-:Y:S02]  /*03d0*/  STS [UR20+0x1c], R2 ;  /* 0x00001c02ff007988 */ /* 0x0007e40008000814 */
.L_x_5:
[----:B------:R-:W-:Y:S05]  /*03e0*/  BSYNC B0 ;  /* 0x0000000000007941 */ /* 0x000fea0003800000 */
.L_x_4:
[----:B------:R-:W-:Y:S04]  /*03f0*/  BSSY B1, `(.L_x_6) ;  /* 0x000001b000017945 */ /* 0x000fe80003800000 */
[----:B------:R-:W-:Y:S01]  /*0400*/  BSSY B0, `(.L_x_7) ;  /* 0x0000016000007945 */ /* 0x000fe20003800000 */
[----:B------:R-:W-:-:S03]  /*0410*/  IMAD.MOV.U32 R13, RZ, RZ, RZ ;  /* 0x000000ffff0d7224 */ /* 0x000fc600078e00ff */
[----:B------:R-:W-:Y:S05]  /*0420*/  @P2 BRA `(.L_x_8) ;  /* 0x0000000000202947 */ /* 0x000fea0003800000 */
[----:B-123--:R-:W1:Y:S02]  /*0430*/  LDS R2, [UR20+0x34] ;  /* 0x00003414ff027984 */ /* 0x00ee640008000800 */
[----:B-1----:R-:W-:-:S05]  /*0440*/  LOP3.LUT R2, R2, 0x38, RZ, 0xb8, !PT ;  /* 0x0000003802027812 */ /* 0x002fca00078eb8ff */
[----:B------:R1:W-:Y:S01]  /*0450*/  STS [UR20+0x34], R2 ;  /* 0x00003402ff007988 */ /* 0x0003e20008000814 */
[----:B------:R-:W-:Y:S05]  /*0460*/  @P2 BRA `(.L_x_9) ;  /* 0x0000000000202947 */ /* 0x000fea0003800000 */
[----:B-1----:R-:W1:Y:S01]  /*0470*/  LDS R2, [UR20+0x8] ;  /* 0x00000814ff027984 */ /* 0x002e620008000800 */
[----:B------:R-:W-:-:S05]  /*0480*/  IMAD.MOV.U32 R3, RZ, RZ, 0x780 ;  /* 0x00000780ff037424 */ /* 0x000fca00078e00ff */
[----:B-1----:R-:W-:-:S05]  /*0490*/  LOP3.LUT R2, R2, 0x500, R3, 0xd8, !PT ;  /* 0x0000050002027812 */ /* 0x002fca00078ed803 */
[----:B------:R4:W-:Y:S02]  /*04a0*/  STS [UR20+0x8], R2 ;  /* 0x00000802ff007988 */ /* 0x0009e40008000814 */
.L_x_8:
[----:B------:R-:W-:Y:S05]  /*04b0*/  @P2 BRA `(.L_x_10) ;  /* 0x0000000000282947 */ /* 0x000fea0003800000 */
[----:B-1234-:R-:W1:Y:S02]  /*04c0*/  LDS R2, [UR20+0x8] ;  /* 0x00000814ff027984 */ /* 0x01ee640008000800 */
[----:B-1----:R-:W-:-:S05]  /*04d0*/  LOP3.LUT R2, R2, 0x1800, RZ, 0xb8, !PT ;  /* 0x0000180002027812 */ /* 0x002fca00078eb8ff */
[----:B------:R2:W-:Y:S02]  /*04e0*/  STS [UR20+0x8], R2 ;  /* 0x00000802ff007988 */ /* 0x0005e40008000814 */
.L_x_9:
[----:B------:R-:W-:Y:S05]  /*04f0*/  @P2 BREAK B0 ;  /* 0x0000000000002942 */ /* 0x000fea0003800000 */
[----:B------:R-:W-:Y:S05]  /*0500*/  @P2 BRA `(.L_x_11) ;  /* 0x0000000000242947 */ /* 0x000fea0003800000 */
[----:B------:R-:W3:Y:S01]  /*0510*/  LDS R3, [UR20+0x8] ;  /* 0x00000814ff037984 */ /* 0x000ee20008000800 */
[----:B-12---:R-:W-:-:S05]  /*0520*/  IMAD.MOV.U32 R2, RZ, RZ, 0x6000 ;  /* 0x00006000ff027424 */ /* 0x006fca00078e00ff */
[----:B---3--:R-:W-:-:S04]  /*0530*/  LOP3.LUT R2, R3, 0x4000, R2, 0xd8, !PT ;  /* 0x0000400003027812 */ /* 0x008fc800078ed802 */
[----:B------:R-:W-:-:S05]  /*0540*/  LOP3.LUT R2, R2, 0x400000, RZ, 0xb8, !PT ;  /* 0x0040000002027812 */ /* 0x000fca00078eb8ff */
[----:B------:R5:W-:Y:S02]  /*0550*/  STS [UR20+0x8], R2 ;  /* 0x00000802ff007988 */ /* 0x000be40008000814 */
.L_x_10:
[----:B------:R-:W-:Y:S05]  /*0560*/  BSYNC B0 ;  /* 0x0000000000007941 */ /* 0x000fea0003800000 */
.L_x_7:
[----:B-12345:R-:W1:Y:S02]  /*0570*/  @!P2 LDS R2, [UR20+0x8] ;  /* 0x00000814ff02a984 */ /* 0x03ee640008000800 */
[----:B-1----:R-:W-:-:S05]  /*0580*/  @!P2 LOP3.LUT R2, R2, 0x8000, RZ, 0xb8, !PT ;  /* 0x000080000202a812 */ /* 0x002fca00078eb8ff */
[----:B------:R3:W-:Y:S02]  /*0590*/  @!P2 STS [UR20+0x8], R2 ;  /* 0x00000802ff00a988 */ /* 0x0007e40008000814 */
.L_x_11:
[----:B------:R-:W-:Y:S05]  /*05a0*/  BSYNC B1 ;  /* 0x0000000000017941 */ /* 0x000fea0003800000 */
.L_x_6:
[----:B------:R-:W-:Y:S05]  /*05b0*/  WARPSYNC.ALL ;  /* 0x0000000000007948 */ /* 0x000fea0003800000 */
[----:B------:R-:W4:Y:S02]  /*05c0*/  LDC R5, c[0x0][0x22c] ;  /* 0x00008b00ff057b82 */ /* 0x000f240000000800 */
[----:B----4-:R-:W-:Y:S01]  /*05d0*/  VIADD R5, R5, 0xffffffff ;  /* 0xffffffff05057836 */ /* 0x010fe20000000000 */
[----:B------:R-:W-:Y:S06]  /*05e0*/  @P0 BRA `(.L_x_12) ;  /* 0x0000000000280947 */ /* 0x000fec0003800000 */
[----:B-123--:R-:W1:Y:S01]  /*05f0*/  S2R R2, SR_LANEID ;  /* 0x0000000000027919 */ /* 0x00ee620000000000 */
[----:B------:R-:W-:Y:S05]  /*0600*/  WARPSYNC.ALL ;  /* 0x0000000000007948 */ /* 0x000fea0003800000 */
[----:B-1----:R-:W-:-:S05]  /*0610*/  IMAD.SHL.U32 R7, R2, 0x4, RZ ;  /* 0x0000000402077824 */ /* 0x002fca00078e00ff */
[----:B------:R-:W1:Y:S01]  /*0620*/  LDS R9, [R7+UR20] ;  /* 0x0000001407097984 */ /* 0x000e620008000800 */
[----:B------:R-:W-:-:S05]  /*0630*/  IADD3 R2, P1, R7, UR22, RZ ;  /* 0x0000001607027c10 */ /* 0x000fca000ff3e0ff */
[----:B------:R-:W-:-:S05]  /*0640*/  IMAD.X R3, RZ, RZ, UR23, P1 ;  /* 0x00000017ff037e24 */ /* 0x000fca00088e06ff */
[----:B-1----:R4:W5:Y:S01]  /*0650*/  ATOMG.E.EXCH.STRONG.GPU PT, RZ, [R2], R9 ;  /* 0x0000000902ff73a8 */ /* 0x00296200041ee100 */
[----:B------:R-:W-:-:S04]  /*0660*/  DEPBAR {5,4,3,2,1,0} ;  /* 0x0000003f0000791a */ /* 0x000fc80000000000 */
[----:B------:R4:W-:Y:S01]  /*0670*/  UTMACCTL.IV [UR22] ;  /* 0x00000000160079b9 */ /* 0x0009e20008000000 */
[----:B------:R-:W-:Y:S01]  /*0680*/  NOP ;  /* 0x0000000000007918 */ /* 0x000fe20000000000 */
.L_x_12:
[----:B------:R-:W-:Y:S05]  /*0690*/  @P0 BRA `(.L_x_13) ;  /* 0x00000000000c0947 */ /* 0x000fea0003800000 */
[----:B------:R0:W-:Y:S01]  /*06a0*/  UTMACMDFLUSH ;  /* 0x00000000000079b7 */ /* 0x0001e20000000000 */
[----:B------:R-:W-:Y:S05]  /*06b0*/  @P0 BRA `(.L_x_13) ;  /* 0x0000000000040947 */ /* 0x000fea0003800000 */
[----:B------:R-:W-:-:S04]  /*06c0*/  DEPBAR.LE SB0, 0x0 ;  /* 0x000080000000791a */ /* 0x000fc80000000000 */
.L_x_13:
[----:B------:R-:W-:Y:S05]  /*06d0*/  WARPSYNC.ALL ;  /* 0x0000000000007948 */ /* 0x000fea0003800000 */
[----:B-----5:R-:W-:Y:S06]  /*06e0*/  BAR.SYNC.DEFER_BLOCKING 0x0 ;  /* 0x0000000000007b1d */ /* 0x020fec0000010000 */
[----:B------:R-:W-:Y:S02]  /*06f0*/  BSSY B1, `(.L_x_14) ;  /* 0x000000b000017945 */ /* 0x000fe40003800000 */
[----:B------:R-:W-:Y:S06]  /*0700*/  BAR.SYNC.DEFER_BLOCKING 0x0 ;  /* 0x0000000000007b1d */ /* 0x000fec0000010000 */
[----:B------:R5:W-:Y:S01]  /*0710*/  @!P0 STS [R12], RZ ;  /* 0x000000ff0c008388 */ /* 0x000be20000000800 */
[----:B------:R-:W-:Y:S01]  /*0720*/  NOP ;  /* 0x0000000000007918 */ /* 0x000fe20000000000 */
[----:B------:R-:W-:Y:S05]  /*0730*/  @P2 BRA `(.L_x_15) ;  /* 0x0000000000182947 */ /* 0x000fea0003800000 */
[----:B-1234-:R-:W1:Y:S01]  /*0740*/  LDS R2, [UR20+0x8] ;  /* 0x00000814ff027984 */ /* 0x01ee620008000800 */
[----:B------:R-:W2:Y:S01]  /*0750*/  LDC.64 R8, c[0x0][0x218] ;  /* 0x00008600ff087b82 */ /* 0x000ea20000000a00 */
[----:B------:R-:W-:Y:S02]  /*0760*/  IMAD.MOV.U32 R3, RZ, RZ, 0x70 ;  /* 0x00000070ff037424 */ /* 0x000fe400078e00ff */
[----:B--2---:R2:W-:Y:S03]  /*0770*/  STS.64 [UR20], R8 ;  /* 0x00000008ff007988 */ /* 0x0045e60008000a14 */
[----:B-1----:R-:W-:-:S05]  /*0780*/  LOP3.LUT R2, R2, 0x10, R3, 0xd8, !PT ;  /* 0x0000001002027812 */ /* 0x002fca00078ed803 */
[----:B------:R2:W-:Y:S02]  /*0790*/  STS [UR20+0x8], R2 ;  /* 0x00000802ff007988 */ /* 0x0005e40008000814 */
.L_x_15:
[----:B----4-:R-:W-:Y:S05]  /*07a0*/  BSYNC B1 ;  /* 0x0000000000017941 */ /* 0x010fea0003800000 */
.L_x_14:
[----:B------:R-:W-:Y:S04]  /*07b0*/  BSSY B1, `(.L_x_16) ;  /* 0x000000a000017945 */ /* 0x000fe80003800000 */
[----:B------:R-:W-:Y:S05]  /*07c0*/  @P2 BRA `(.L_x_17) ;  /* 0x0000000000202947 */ /* 0x000fea0003800000 */
[----:B-123--:R-:W1:Y:S01]  /*07d0*/  LDS R2, [UR20+0x34] ;  /* 0x00003414ff027984 */ /* 0x00ee620008000800 */
[----:B------:R-:W-:Y:S02]  /*07e0*/  IMAD.MOV.U32 R3, RZ, RZ, 0x3f000000 ;  /* 0x3f000000ff037424 */ /* 0x000fe400078e00ff */
[----:B------:R-:W-:Y:S01]  /*07f0*/  @!P2 IMAD.MOV.U32 R7, RZ, RZ, 0x1f ;  /* 0x0000001fff07a424 */ /* 0x000fe200078e00ff */
[----:B------:R-:W2:Y:S02]  /*0800*/  @!P2 LDS R8, [UR20+0x38] ;  /* 0x00003814ff08a984 */ /* 0x000ea40008000800 */
[----:B-1----:R-:W-:Y:S02]  /*0810*/  LOP3.LUT R2, R2, 0xff000000, R3, 0xb8, !PT ;  /* 0xff00000002027812 */ /* 0x002fe400078eb803 */
[----:B--2---:R-:W-:-:S03]  /*0820*/  @!P2 LOP3.LUT R3, R8, 0xff, R7, 0xb8, !PT ;  /* 0x000000ff0803a812 */ /* 0x004fc600078eb807 */
[----:B------:R4:W-:Y:S04]  /*0830*/  STS [UR20+0x34], R2 ;  /* 0x00003402ff007988 */ /* 0x0009e80008000814 */
[----:B------:R4:W-:Y:S02]  /*0840*/  @!P2 STS [UR20+0x38], R3 ;  /* 0x00003803ff00a988 */ /* 0x0009e40008000814 */
.L_x_17:
[----:B------:R-:W-:Y:S05]  /*0850*/  BSYNC B1 ;  /* 0x0000000000017941 */ /* 0x000fea0003800000 */
.L_x_16:
[----:B------:R-:W-:Y:S04]  /*0860*/  BSSY B1, `(.L_x_18) ;  /* 0x0000004000017945 */ /* 0x000fe80003800000 */
[----:B------:R-:W-:Y:S05]  /*0870*/  @P2 BRA `(.L_x_19) ;  /* 0x0000000000082947 */ /* 0x000fea0003800000 */
[----:B------:R1:W-:Y:S04]  /*0880*/  STS [UR20+0x24], R14 ;  /* 0x0000240eff007988 */ /* 0x0003e80008000814 */
[----:B------:R1:W-:Y:S02]  /*0890*/  STS [UR20+0x20], R5 ;  /* 0x00002005ff007988 */ /* 0x0003e40008000814 */
.L_x_19:
[----:B------:R-:W-:Y:S05]  /*08a0*/  BSYNC B1 ;  /* 0x0000000000017941 */ /* 0x000fea0003800000 */
.L_x_18:
[----:B------:R-:W-:Y:S04]  /*08b0*/  BSSY B1, `(.L_x_20) ;  /* 0x000000e000017945 */ /* 0x000fe80003800000 */
[----:B------:R-:W-:Y:S05]  /*08c0*/  @P2 BRA `(.L_x_21) ;  /* 0x0000000000302947 */ /* 0x000fea0003800000 */
[----:B----4-:R-:W4:Y:S01]  /*08d0*/  LDS R3, [UR20+0x34] ;  /* 0x00003414ff037984 */ /* 0x010f220008000800 */
[----:B------:R-:W4:Y:S03]  /*08e0*/  LDC.64 R10, c[0x0][0x240] ;  /* 0x00009000ff0a7b82 */ /* 0x000f260000000a00 */
[----:B-123--:R-:W1:Y:S01]  /*08f0*/  LDS R2, [UR20+0x1c] ;  /* 0x00001c14ff027984 */ /* 0x00ee620008000800 */
[C---:B----4-:R-:W-:Y:S01]  /*0900*/  SHF.L.U64.HI R8, R10.reuse, 0x1, R11 ;  /* 0x000000010a087819 */ /* 0x050fe2000001020b */
[----:B------:R-:W-:-:S03]  /*0910*/  IMAD.SHL.U32 R7, R10, 0x2, RZ ;  /* 0x000000020a077824 */ /* 0x000fc600078e00ff */
[--C-:B------:R-:W-:Y:S02]  /*0920*/  SHF.R.U32.HI R9, RZ, 0x4, R8.reuse ;  /* 0x00000004ff097819 */ /* 0x100fe40000011608 */
[----:B------:R-:W-:-:S05]  /*0930*/  SHF.R.U64 R7, R7, 0x4, R8 ;  /* 0x0000000407077819 */ /* 0x000fca0000001208 */
[----:B------:R2:W-:Y:S01]  /*0940*/  STS [UR20+0xc], R7 ;  /* 0x00000c07ff007988 */ /* 0x0005e20008000814 */
[----:B------:R-:W-:Y:S02]  /*0950*/  LOP3.LUT R3, R3, 0x7, RZ, 0xb8, !PT ;  /* 0x0000000703037812 */ /* 0x000fe400078eb8ff */
[----:B-1----:R-:W-:-:S03]  /*0960*/  LOP3.LUT R2, R2, 0xf, R9, 0xb8, !PT ;  /* 0x0000000f02027812 */ /* 0x002fc600078eb809 */
[----:B------:R2:W-:Y:S04]  /*0970*/  STS [UR20+0x34], R3 ;  /* 0x00003403ff007988 */ /* 0x0005e80008000814 */
[----:B------:R2:W-:Y:S02]  /*0980*/  STS [UR20+0x1c], R2 ;  /* 0x00001c02ff007988 */ /* 0x0005e40008000814 */
.L_x_21:
[----:B------:R-:W-:Y:S05]  /*0990*/  BSYNC B1 ;  /* 0x0000000000017941 */ /* 0x000fea0003800000 */
.L_x_20:
[----:B------:R-:W-:Y:S04]  /*09a0*/  BSSY B2, `(.L_x_22) ;  /* 0x000001a000027945 */ /* 0x000fe80003800000 */
[----:B------:R-:W-:Y:S04]  /*09b0*/  BSSY B1, `(.L_x_23) ;  /* 0x0000015000017945 */ /* 0x000fe80003800000 */
[----:B------:R-:W-:Y:S05]  /*09c0*/  @P2 BRA `(.L_x_24) ;  /* 0x0000000000202947 */ /* 0x000fea0003800000 */
[----:B-1234-:R-:W1:Y:S02]  /*09d0*/  LDS R2, [UR20+0x34] ;  /* 0x00003414ff027984 */ /* 0x01ee640008000800 */
[----:B-1----:R-:W-:-:S05]  /*09e0*/  LOP3.LUT R2, R2, 0x38, RZ, 0xb8, !PT ;  /* 0x0000003802027812 */ /* 0x002fca00078eb8ff */
[----:B------:R1:W-:Y:S01]  /*09f0*/  STS [UR20+0x34], R2 ;  /* 0x00003402ff007988 */ /* 0x0003e20008000814 */
[----:B------:R-:W-:Y:S05]  /*0a00*/  @P2 BRA `(.L_x_25) ;  /* 0x0000000000202947 */ /* 0x000fea0003800000 */
[----:B-1----:R-:W1:Y:S01]  /*0a10*/  LDS R2, [UR20+0x8] ;  /* 0x00000814ff027984 */ /* 0x002e620008000800 */
[----:B------:R-:W-:-:S05]  /*0a20*/  IMAD.MOV.U32 R3, RZ, RZ, 0x780 ;  /* 0x00000780ff037424 */ /* 0x000fca00078e00ff */
[----:B-1----:R-:W-:-:S05]  /*0a30*/  LOP3.LUT R2, R2, 0x500, R3, 0xd8, !PT ;  /* 0x0000050002027812 */ /* 0x002fca00078ed803 */
[----:B------:R1:W-:Y:S02]  /*0a40*/  STS [UR20+0x8], R2 ;  /* 0x00000802ff007988 */ /* 0x0003e40008000814 */
.L_x_24:
[----:B------:R-:W-:Y:S05]  /*0a50*/  @P2 BRA `(.L_x_26) ;  /* 0x0000000000282947 */ /* 0x000fea0003800000 */
[----:B-1234-:R-:W1:Y:S02]  /*0a60*/  LDS R2, [UR20+0x8] ;  /* 0x00000814ff027984 */ /* 0x01ee640008000800 */
[----:B-1----:R-:W-:-:S05]  /*0a70*/  LOP3.LUT R2, R2, 0x1800, RZ, 0xb8, !PT ;  /* 0x0000180002027812 */ /* 0x002fca00078eb8ff */
[----:B------:R2:W-:Y:S02]  /*0a80*/  STS [UR20+0x8], R2 ;  /* 0x00000802ff007988 */ /* 0x0005e40008000814 */
.L_x_25:
[----:B------:R-:W-:Y:S05]  /*0a90*/  @P2 BREAK B1 ;  /* 0x0000000000012942 */ /* 0x000fea0003800000 */
[----:B------:R-:W-:Y:S05]  /*0aa0*/  @P2 BRA `(.L_x_27) ;  /* 0x0000000000242947 */ /* 0x000fea0003800000 */
[----:B-12---:R-:W1:Y:S01]  /*0ab0*/  LDS R2, [UR20+0x8] ;  /* 0x00000814ff027984 */ /* 0x006e620008000800 */
[----:B------:R-:W-:-:S05]  /*0ac0*/  IMAD.MOV.U32 R3, RZ, RZ, 0x6000 ;  /* 0x00006000ff037424 */ /* 0x000fca00078e00ff */
[----:B-1----:R-:W-:-:S04]  /*0ad0*/  LOP3.LUT R2, R2, 0x6000, R3, 0xd8, !PT ;  /* 0x0000600002027812 */ /* 0x002fc800078ed803 */
[----:B------:R-:W-:-:S05]  /*0ae0*/  LOP3.LUT R2, R2, 0x400000, RZ, 0xb8, !PT ;  /* 0x0040000002027812 */ /* 0x000fca00078eb8ff */
[----:B------:R1:W-:Y:S02]  /*0af0*/  STS [UR20+0x8], R2 ;  /* 0x00000802ff007988 */ /* 0x0003e40008000814 */
.L_x_26:
[----:B------:R-:W-:Y:S05]  /*0b00*/  BSYNC B1 ;  /* 0x0000000000017941 */ /* 0x000fea0003800000 */
.L_x_23:
[----:B-1234-:R-:W1:Y:S02]  /*0b10*/  @!P2 LDS R2, [UR20+0x8] ;  /* 0x00000814ff02a984 */ /* 0x01ee640008000800 */
[----:B-1----:R-:W-:-:S05]  /*0b20*/  @!P2 LOP3.LUT R2, R2, 0x8000, RZ, 0xb8, !PT ;  /* 0x000080000202a812 */ /* 0x002fca00078eb8ff */
[----:B------:R3:W-:Y:S02]  /*0b30*/  @!P2 STS [UR20+0x8], R2 ;  /* 0x00000802ff00a988 */ /* 0x0007e40008000814 */
.L_x_27:
[----:B------:R-:W-:Y:S05]  /*0b40*/  BSYNC B2 ;  /* 0x0000000000027941 */ /* 0x000fea0003800000 */
.L_x_22:
[----:B------:R-:W-:Y:S05]  /*0b50*/  WARPSYNC.ALL ;  /* 0x0000000000007948 */ /* 0x000fea0003800000 */
[----:B------:R-:W-:-:S04]  /*0b60*/  UIADD3 UR25, UR4, 0x80, URZ ;  /* 0x0000008004197890 */ /* 0x000fc8000fffe03f */
[----:B------:R-:W-:-:S04]  /*0b70*/  UIADD3 UR24, UP0, UR25, UR26, URZ ;  /* 0x0000001a19187290 */ /* 0x000fc8000ff1e03f */
[----:B------:R-:W-:Y:S01]  /*0b80*/  ULEA.HI.X.SX32 UR25, UR25, UR27, 0x1, UP0 ;  /* 0x0000001b19197291 */ /* 0x000fe200080f0e3f */
[----:B------:R-:W-:Y:S11]  /*0b90*/  @P0 BRA `(.L_x_28) ;  /* 0x0000000000280947 */ /* 0x000ff60003800000 */
[----:B-123--:R-:W1:Y:S01]  /*0ba0*/  S2R R2, SR_LANEID ;  /* 0x0000000000027919 */ /* 0x00ee620000000000 */
[----:B------:R-:W-:Y:S05]  /*0bb0*/  WARPSYNC.ALL ;  /* 0x0000000000007948 */ /* 0x000fea0003800000 */
[----:B-1----:R-:W-:-:S05]  /*0bc0*/  IMAD.SHL.U32 R8, R2, 0x4, RZ ;  /* 0x0000000402087824 */ /* 0x002fca00078e00ff */
[----:B------:R-:W1:Y:S01]  /*0bd0*/  LDS R7, [R8+UR20] ;  /* 0x0000001408077984 */ /* 0x000e620008000800 */
[----:B------:R-:W-:-:S05]  /*0be0*/  IADD3 R2, P1, R8, UR24, RZ ;  /* 0x0000001808027c10 */ /* 0x000fca000ff3e0ff */
[----:B------:R-:W-:-:S05]  /*0bf0*/  IMAD.X R3, RZ, RZ, UR25, P1 ;  /* 0x00000019ff037e24 */ /* 0x000fca00088e06ff */
[----:B-1----:R4:W2:Y:S01]  /*0c00*/  ATOMG.E.EXCH.STRONG.GPU PT, RZ, [R2], R7 ;  /* 0x0000000702ff73a8 */ /* 0x0028a200041ee100 */
[----:B------:R-:W-:-:S04]  /*0c10*/  DEPBAR {5,4,3,2,1,0} ;  /* 0x0000003f0000791a */ /* 0x000fc80000000000 */
[----:B------:R4:W-:Y:S01]  /*0c20*/  UTMACCTL.IV [UR24] ;  /* 0x00000000180079b9 */ /* 0x0009e20008000000 */
[----:B------:R-:W-:Y:S01]  /*0c30*/  NOP ;  /* 0x0000000000007918 */ /* 0x000fe20000000000 */
.L_x_28:
[----:B------:R-:W-:Y:S05]  /*0c40*/  @P0 BRA `(.L_x_29) ;  /* 0x00000000000c0947 */ /* 0x000fea0003800000 */
[----:B------:R0:W-:Y:S01]  /*0c50*/  UTMACMDFLUSH ;  /* 0x00000000000079b7 */ /* 0x0001e20000000000 */
[----:B------:R-:W-:Y:S05]  /*0c60*/  @P0 BRA `(.L_x_29) ;  /* 0x0000000000040947 */ /* 0x000fea0003800000 */
[----:B------:R-:W-:-:S04]  /*0c70*/  DEPBAR.LE SB0, 0x0 ;  /* 0x000080000000791a */ /* 0x000fc80000000000 */
.L_x_29:
[----:B------:R-:W-:Y:S05]  /*0c80*/  WARPSYNC.ALL ;  /* 0x0000000000007948 */ /* 0x000fea0003800000 */
[----:B--2---:R-:W-:Y:S06]  /*0c90*/  BAR.SYNC.DEFER_BLOCKING 0x0 ;  /* 0x0000000000007b1d */ /* 0x004fec0000010000 */
[----:B------:R-:W-:Y:S02]  /*0ca0*/  BSSY B2, `(.L_x_30) ;  /* 0x000000b000027945 */ /* 0x000fe40003800000 */
[----:B------:R-:W-:Y:S06]  /*0cb0*/  BAR.SYNC.DEFER_BLOCKING 0x0 ;  /* 0x0000000000007b1d */ /* 0x000fec0000010000 */
[----:B------:R2:W-:Y:S01]  /*0cc0*/  @!P0 STS [R12], RZ ;  /* 0x000000ff0c008388 */ /* 0x0005e20000000800 */
[----:B------:R-:W-:Y:S01]  /*0cd0*/  NOP ;  /* 0x0000000000007918 */ /* 0x000fe20000000000 */
[----:B------:R-:W-:Y:S05]  /*0ce0*/  @P2 BRA `(.L_x_31) ;  /* 0x0000000000182947 */ /* 0x000fea0003800000 */
[----:B-1-34-:R-:W1:Y:S01]  /*0cf0*/  LDS R2, [UR20+0x8] ;  /* 0x00000814ff027984 */ /* 0x01ae620008000800 */
[----:B------:R-:W3:Y:S01]  /*0d00*/  LDC.64 R8, c[0x0][0x220] ;  /* 0x00008800ff087b82 */ /* 0x000ee20000000a00 */
[----:B------:R-:W-:Y:S02]  /*0d10*/  IMAD.MOV.U32 R3, RZ, RZ, 0x70 ;  /* 0x00000070ff037424 */ /* 0x000fe400078e00ff */
[----:B---3--:R3:W-:Y:S03]  /*0d20*/  STS.64 [UR20], R8 ;  /* 0x00000008ff007988 */ /* 0x0087e60008000a14 */
[----:B-1----:R-:W-:-:S05]  /*0d30*/  LOP3.LUT R2, R2, 0x10, R3, 0xd8, !PT ;  /* 0x0000001002027812 */ /* 0x002fca00078ed803 */
[----:B------:R3:W-:Y:S02]  /*0d40*/  STS [UR20+0x8], R2 ;  /* 0x00000802ff007988 */ /* 0x0007e40008000814 */
.L_x_31:
[----:B----4-:R-:W-:Y:S05]  /*0d50*/  BSYNC B2 ;  /* 0x0000000000027941 */ /* 0x010fea0003800000 */
.L_x_30:
[----:B------:R-:W-:Y:S04]  /*0d60*/  BSSY B3, `(.L_x_32) ;  /* 0x0000011000037945 */ /* 0x000fe80003800000 */
[----:B------:R-:W-:Y:S04]  /*0d70*/  BSSY B2, `(.L_x_33) ;  /* 0x000000e000027945 */ /* 0x000fe80003800000 */
[----:B------:R-:W-:Y:S05]  /*0d80*/  @P2 BRA `(.L_x_34) ;  /* 0x0000000000242947 */ /* 0x000fea0003800000 */
[----:B-1-3--:R-:W1:Y:S01]  /*0d90*/  LDS R2, [UR20+0x34] ;  /* 0x00003414ff027984 */ /* 0x00ae620008000800 */
[----:B------:R-:W-:-:S05]  /*0da0*/  IMAD.MOV.U32 R3, RZ, RZ, 0x3f000000 ;  /* 0x3f000000ff037424 */ /* 0x000fca00078e00ff */
[----:B-1----:R-:W-:-:S05]  /*0db0*/  LOP3.LUT R2, R2, 0xff000000, R3, 0xb8, !PT ;  /* 0xff00000002027812 */ /* 0x002fca00078eb803 */
[----:B------:R1:W-:Y:S01]  /*0dc0*/  STS [UR20+0x34], R2 ;  /* 0x00003402ff007988 */ /* 0x0003e20008000814 */
[----:B------:R-:W-:Y:S05]  /*0dd0*/  @P2 BRA `(.L_x_35) ;  /* 0x00000000001c2947 */ /* 0x000fea0003800000 */
[----:B-1----:R-:W1:Y:S01]  /*0de0*/  LDS R2, [UR20+0x38] ;  /* 0x00003814ff027984 */ /* 0x002e620008000800 */
[----:B------:R-:W-:-:S05]  /*0df0*/  IMAD.MOV.U32 R3, RZ, RZ, 0xff ;  /* 0x000000ffff037424 */ /* 0x000fca00078e00ff */
[----:B-1----:R-:W-:-:S05]  /*0e00*/  LOP3.LUT R2, R2, 0xff, R3, 0xb8, !PT ;  /* 0x000000ff02027812 */ /* 0x002fca00078eb803 */
[----:B------:R4:W-:Y:S02]  /*0e10*/  STS [UR20+0x38], R2 ;  /* 0x00003802ff007988 */ /* 0x0009e40008000814 */
.L_x_34:
[----:B------:R-:W-:Y:S05]  /*0e20*/  @P2 BREAK B2 ;  /* 0x0000000000022942 */ /* 0x000fea0003800000 */
[----:B------:R-:W-:Y:S05]  /*0e30*/  @P2 BRA `(.L_x_36) ;  /* 0x00000000000c2947 */ /* 0x000fea0003800000 */
[----:B------:R1:W-:Y:S02]  /*0e40*/  STS [UR20+0x20], R5 ;  /* 0x00002005ff007988 */ /* 0x0003e40008000814 */
.L_x_35:
[----:B------:R-:W-:Y:S05]  /*0e50*/  BSYNC B2 ;  /* 0x0000000000027941 */ /* 0x000fea0003800000 */
.L_x_33:
[----:B------:R1:W-:Y:S02]  /*0e60*/  @!P2 STS [UR20+0x24], R4 ;  /* 0x00002404ff00a988 */ /* 0x0003e40008000814 */
.L_x_36:
[----:B------:R-:W-:Y:S05]  /*0e70*/  BSYNC B3 ;  /* 0x0000000000037941 */ /* 0x000fea0003800000 */
.L_x_32:
[----:B------:R-:W-:Y:S05]  /*0e80*/  WARPSYNC.ALL ;  /* 0x0000000000007948 */ /* 0x000fea0003800000 */
[----:B------:R-:W-:Y:S04]  /*0e90*/  BSSY B3, `(.L_x_37) ;  /* 0x000000e000037945 */ /* 0x000fe80003800000 */
[----:B------:R-:W-:Y:S05]  /*0ea0*/  @P2 BRA `(.L_x_38) ;  /* 0x0000000000302947 */ /* 0x000fea0003800000 */
[----:B------:R-:W5:Y:S01]  /*0eb0*/  LDS R3, [UR20+0x34] ;  /* 0x00003414ff037984 */ /* 0x000f620008000800 */
[----:B-1----:R-:W1:Y:S03]  /*0ec0*/  LDC.64 R4, c[0x0][0x248] ;  /* 0x00009200ff047b82 */ /* 0x002e660000000a00 */
[----:B---34-:R-:W3:Y:S01]  /*0ed0*/  LDS R2, [UR20+0x1c] ;  /* 0x00001c14ff027984 */ /* 0x018ee20008000800 */
[C---:B-1----:R-:W-:Y:S01]  /*0ee0*/  SHF.L.U64.HI R5, R4.reuse, 0x1, R5 ;  /* 0x0000000104057819 */ /* 0x042fe20000010205 */
[----:B------:R-:W-:-:S03]  /*0ef0*/  IMAD.SHL.U32 R4, R4, 0x2, RZ ;  /* 0x0000000204047824 */ /* 0x000fc600078e00ff */
[--C-:B------:R-:W-:Y:S02]  /*0f00*/  SHF.R.U32.HI R7, RZ, 0x4, R5.reuse ;  /* 0x00000004ff077819 */ /* 0x100fe40000011605 */
[----:B------:R-:W-:-:S05]  /*0f10*/  SHF.R.U64 R4, R4, 0x4, R5 ;  /* 0x0000000404047819 */ /* 0x000fca0000001205 */
[----:B------:R1:W-:Y:S01]  /*0f20*/  STS [UR20+0xc], R4 ;  /* 0x00000c04ff007988 */ /* 0x0003e20008000814 */
[----:B-----5:R-:W-:Y:S02]  /*0f30*/  LOP3.LUT R3, R3, 0x7, RZ, 0xb8, !PT ;  /* 0x0000000703037812 */ /* 0x020fe400078eb8ff */
[----:B---3--:R-:W-:-:S03]  /*0f40*/  LOP3.LUT R2, R2, 0xf, R7, 0xb8, !PT ;  /* 0x0000000f02027812 */ /* 0x008fc600078eb807 */
[----:B------:R1:W-:Y:S04]  /*0f50*/  STS [UR20+0x34], R3 ;  /* 0x00003403ff007988 */ /* 0x0003e80008000814 */
[----:B------:R1:W-:Y:S02]  /*0f60*/  STS [UR20+0x1c], R2 ;  /* 0x00001c02ff007988 */ /* 0x0003e40008000814 */
.L_x_38:
[----:B------:R-:W-:Y:S05]  /*0f70*/  BSYNC B3 ;  /* 0x0000000000037941 */ /* 0x000fea0003800000 */
.L_x_37:
[----:B------:R-:W-:Y:S04]  /*0f80*/  BSSY B3, `(.L_x_39) ;  /* 0x000001a000037945 */ /* 0x000fe80003800000 */
[----:B------:R-:W-:Y:S04]  /*0f90*/  BSSY B4, `(.L_x_40) ;  /* 0x0000015000047945 */ /* 0x000fe80003800000 */
[----:B------:R-:W-:Y:S05]  /*0fa0*/  @P2 BRA `(.L_x_41) ;  /* 0x0000000000202947 */ /* 0x000fea0003800000 */
[----:B-1-34-:R-:W1:Y:S02]  /*0fb0*/  LDS R2, [UR20+0x34] ;  /* 0x00003414ff027984 */ /* 0x01ae640008000800 */
[----:B-1----:R-:W-:-:S05]  /*0fc0*/  LOP3.LUT R2, R2, 0x38, RZ, 0xb8, !PT ;  /* 0x0000003802027812 */ /* 0x002fca00078eb8ff */
[----:B------:R1:W-:Y:S01]  /*0fd0*/  STS [UR20+0x34], R2 ;  /* 0x00003402ff007988 */ /* 0x0003e20008000814 */
[----:B------:R-:W-:Y:S05]  /*0fe0*/  @P2 BRA `(.L_x_42) ;  /* 0x0000000000202947 */ /* 0x000fea0003800000 */
[----:B-1----:R-:W1:Y:S01]  /*0ff0*/  LDS R2, [UR20+0x8] ;  /* 0x00000814ff027984 */ /* 0x002e620008000800 */
[----:B------:R-:W-:-:S05]  /*1000*/  IMAD.MOV.U32 R3, RZ, RZ, 0x780 ;  /* 0x00000780ff037424 */ /* 0x000fca00078e00ff */
[----:B-1----:R-:W-:-:S05]  /*1010*/  LOP3.LUT R2, R2, 0x500, R3, 0xd8, !PT ;  /* 0x0000050002027812 */ /* 0x002fca00078ed803 */
[----:B------:R1:W-:Y:S02]  /*1020*/  STS [UR20+0x8], R2 ;  /* 0x00000802ff007988 */ /* 0x0003e40008000814 */
.L_x_41:
[----:B------:R-:W-:Y:S05]  /*1030*/  @P2 BRA `(.L_x_43) ;  /* 0x0000000000282947 */ /* 0x000fea0003800000 */
[----:B-1-34-:R-:W1:Y:S02]  /*1040*/  LDS R2, [UR20+0x8] ;  /* 0x00000814ff027984 */ /* 0x01ae640008000800 */
[----:B-1----:R-:W-:-:S05]  /*1050*/  LOP3.LUT R2, R2, 0x1800, RZ, 0xb8, !PT ;  /* 0x0000180002027812 */ /* 0x002fca00078eb8ff */
[----:B------:R3:W-:Y:S02]  /*1060*/  STS [UR20+0x8], R2 ;  /* 0x00000802ff007988 */ /* 0x0007e40008000814 */
.L_x_42:
[----:B------:R-:W-:Y:S05]  /*1070*/  @P2 BREAK B4 ;  /* 0x0000000000042942 */ /* 0x000fea0003800000 */
[----:B------:R-:W-:Y:S05]  /*1080*/  @P2 BRA `(.L_x_44) ;  /* 0x0000000000242947 */ /* 0x000fea0003800000 */
[----:B-1-3--:R-:W1:Y:S01]  /*1090*/  LDS R2, [UR20+0x8] ;  /* 0x00000814ff027984 */ /* 0x00ae620008000800 */
[----:B------:R-:W-:-:S05]  /*10a0*/  IMAD.MOV.U32 R3, RZ, RZ, 0x6000 ;  /* 0x00006000ff037424 */ /* 0x000fca00078e00ff */
[----:B-1----:R-:W-:-:S04]  /*10b0*/  LOP3.LUT R2, R2, 0x6000, R3, 0xd8, !PT ;  /* 0x0000600002027812 */ /* 0x002fc800078ed803 */
[----:B------:R-:W-:-:S05]  /*10c0*/  LOP3.LUT R2, R2, 0x400000, RZ, 0xb8, !PT ;  /* 0x0040000002027812 */ /* 0x000fca00078eb8ff */
[----:B------:R1:W-:Y:S02]  /*10d0*/  STS [UR20+0x8], R2 ;  /* 0x00000802ff007988 */ /* 0x0003e40008000814 */
.L_x_43:
[----:B------:R-:W-:Y:S05]  /*10e0*/  BSYNC B4 ;  /* 0x0000000000047941 */ /* 0x000fea0003800000 */
.L_x_40:
[----:B-1-34-:R-:W1:Y:S02]  /*10f0*/  @!P2 LDS R2, [UR20+0x8] ;  /* 0x00000814ff02a984 */ /* 0x01ae640008000800 */
[----:B-1----:R-:W-:-:S05]  /*1100*/  @!P2 LOP3.LUT R2, R2, 0x8000, RZ, 0xb8, !PT ;  /* 0x000080000202a812 */ /* 0x002fca00078eb8ff */
[----:B------:R4:W-:Y:S02]  /*1110*/  @!P2 STS [UR20+0x8], R2 ;  /* 0x00000802ff00a988 */ /* 0x0009e40008000814 */
.L_x_44:
[----:B------:R-:W-:Y:S05]  /*1120*/  BSYNC B3 ;  /* 0x0000000000037941 */ /* 0x000fea0003800000 */
.L_x_39:
[----:B------:R-:W-:Y:S05]  /*1130*/  WARPSYNC.ALL ;  /* 0x0000000000007948 */ /* 0x000fea0003800000 */
[----:B------:R-:W-:Y:S01]  /*1140*/  UIADD3 UR4, UR4, 0x100, URZ ;  /* 0x0000010004047890 */ /* 0x000fe2000fffe03f */
[----:B------:R-:W-:Y:S01]  /*1150*/  ISETP.GE.AND P1, PT, R15, 0x1, PT ;  /* 0x000000010f00780c */ /* 0x000fe20003f26270 */
[----:B------:R-:W-:Y:S01]  /*1160*/  IMAD.MOV.U32 R88, RZ, RZ, RZ ;  /* 0x000000ffff587224 */ /* 0x000fe200078e00ff */
[----:B------:R-:W-:Y:S01]  /*1170*/  SHF.R.U32.HI R7, RZ, 0x5, R0 ;  /* 0x00000005ff077819 */ /* 0x000fe20000011600 */
[----:B------:R-:W-:-:S04]  /*1180*/  UIADD3 UR26, UP0, UR4, UR26, URZ ;  /* 0x0000001a041a7290 */ /* 0x000fc8000ff1e03f */
[----:B------:R-:W-:Y:S01]  /*1190*/  ULEA.HI.X.SX32 UR27, UR4, UR27, 0x1, UP0 ;  /* 0x0000001b041b7291 */ /* 0x000fe200080f0e3f */
[----:B------:R-:W-:Y:S11]  /*11a0*/  @P0 BRA `(.L_x_45) ;  /* 0x0000000000280947 */ /* 0x000ff60003800000 */
[----:B-1-34-:R-:W1:Y:S01]  /*11b0*/  S2R R2, SR_LANEID ;  /* 0x0000000000027919 */ /* 0x01ae620000000000 */
[----:B------:R-:W-:Y:S05]  /*11c0*/  WARPSYNC.ALL ;  /* 0x0000000000007948 */ /* 0x000fea0003800000 */
[----:B-1----:R-:W-:-:S05]  /*11d0*/  IMAD.SHL.U32 R4, R2, 0x4, RZ ;  /* 0x0000000402047824 */ /* 0x002fca00078e00ff */
[----:B------:R-:W1:Y:S01]  /*11e0*/  LDS R5, [R4+UR20] ;  /* 0x0000001404057984 */ /* 0x000e620008000800 */
[----:B------:R-:W-:-:S05]  /*11f0*/  IADD3 R2, P3, R4, UR26, RZ ;  /* 0x0000001a04027c10 */ /* 0x000fca000ff7e0ff */
[----:B------:R-:W-:-:S05]  /*1200*/  IMAD.X R3, RZ, RZ, UR27, P3 ;  /* 0x0000001bff037e24 */ /* 0x000fca00098e06ff */
[----:B-1----:R1:W3:Y:S01]  /*1210*/  ATOMG.E.EXCH.STRONG.GPU PT, RZ, [R2], R5 ;  /* 0x0000000502ff73a8 */ /* 0x0022e200041ee100 */
[----:B------:R-:W-:-:S04]  /*1220*/  DEPBAR {5,4,3,2,1,0} ;  /* 0x0000003f0000791a */ /* 0x000fc80000000000 */
[----:B------:R1:W-:Y:S01]  /*1230*/  UTMACCTL.IV [UR26] ;  /* 0x000000001a0079b9 */ /* 0x0003e20008000000 */
[----:B------:R-:W-:Y:S01]  /*1240*/  NOP ;  /* 0x0000000000007918 */ /* 0x000fe20000000000 */
.L_x_45:
[----:B------:R-:W-:Y:S05]  /*1250*/  @P0 BRA `(.L_x_46) ;  /* 0x00000000000c0947 */ /* 0x000fea0003800000 */
[----:B------:R0:W-:Y:S01]  /*1260*/  UTMACMDFLUSH ;  /* 0x00000000000079b7 */ /* 0x0001e20000000000 */
[----:B------:R-:W-:Y:S05]  /*1270*/  @P0 BRA `(.L_x_46) ;  /* 0x0000000000040947 */ /* 0x000fea0003800000 */
[----:B------:R-:W-:-:S04]  /*1280*/  DEPBAR.LE SB0, 0x0 ;  /* 0x000080000000791a */ /* 0x000fc80000000000 */
.L_x_46:
[----:B------:R-:W-:Y:S05]  /*1290*/  WARPSYNC.ALL ;  /* 0x0000000000007948 */ /* 0x000fea0003800000 */
[----:B---3--:R-:W-:Y:S01]  /*12a0*/  BAR.SYNC.DEFER_BLOCKING 0x0 ;  /* 0x0000000000007b1d */ /* 0x008fe20000010000 */
[----:B------:R-:W-:Y:S01]  /*12b0*/  R2UR UR21, R7 ;  /* 0x00000000071572ca */ /* 0x000fe200000e0000 */
[----:B------:R-:W-:Y:S01]  /*12c0*/  USHF.L.U32 UR28, UR29, 0x7, URZ ;  /* 0x000000071d1c7899 */ /* 0x000fe2000800063f */
[----:B------:R-:W-:Y:S01]  /*12d0*/  IMAD.MOV.U32 R89, RZ, RZ, RZ ;  /* 0x000000ffff597224 */ /* 0x000fe200078e00ff */
[----:B------:R-:W-:Y:S01]  /*12e0*/  USHF.L.U32 UR11, UR30, 0x8, URZ ;  /* 0x000000081e0b7899 */ /* 0x000fe2000800063f */
[----:B------:R-:W-:Y:S01]  /*12f0*/  CS2R R90, SRZ ;  /* 0x00000000005a7805 */ /* 0x000fe2000001ff00 */
[----:B------:R-:W-:Y:S01]  /*1300*/  VOTEU.ALL UP0, P2 ;  /* 0x00000000003f7886 */ /* 0x000fe20001000000 */
[----:B------:R-:W-:Y:S01]  /*1310*/  UMOV UR4, 0x1 ;  /* 0x0000000100047882 */ /* 0x000fe20000000000 */
[----:B------:R-:W-:Y:S01]  /*1320*/  VOTEU.ALL UP1, P2 ;  /* 0x00000000003f7886 */ /* 0x000fe20001020000 */
[----:B------:R-:W-:Y:S01]  /*1330*/  VOTEU.ALL UP2, P2 ;  /* 0x00000000003f7886 */ /* 0x000fe20001040000 */
[----:B------:R-:W-:Y:S01]  /*1340*/  CS2R R92, SRZ ;  /* 0x00000000005c7805 */ /* 0x000fe2000001ff00 */
[----:B------:R-:W-:-:S04]  /*1350*/  @!UP0 UIADD3 UR6, -UR4, 0x100000, URZ ;  /* 0x0010000004068890 */ /* 0x000fc8000fffe13f */
[----:B------:R-:W-:Y:S02]  /*1360*/  @!UP0 USHF.L.U32 UR7, UR6, 0xb, URZ ;  /* 0x0000000b06078899 */ /* 0x000fe4000800063f */
[----:B------:R-:W-:Y:S01]  /*1370*/  @!UP0 USHF.L.U32 UR6, UR6, 0x1, URZ ;  /* 0x0000000106068899 */ /* 0x000fe2000800063f */
        /* <DEDUP_REMOVED lines=9> */
[----:B------:R-:W-:Y:S01]  /*1410*/  VOTEU.ALL UP0, P2 ;  /* 0x00000000003f7886 */ /* 0x000fe20001000000 */
[----:B------:R-:W-:Y:S02]  /*1420*/  CS2R R100, SRZ ;  /* 0x0000000000647805 */ /* 0x000fe4000001ff00 */
[----:B------:R-:W-:Y:S02]  /*1430*/  CS2R R102, SRZ ;  /* 0x0000000000667805 */ /* 0x000fe4000001ff00 */
[----:B------:R-:W-:Y:S02]  /*1440*/  CS2R R104, SRZ ;  /* 0x0000000000687805 */ /* 0x000fe4000001ff00 */
[----:B------:R-:W-:-:S02]  /*1450*/  CS2R R106, SRZ ;  /* 0x00000000006a7805 */ /* 0x000fc4000001ff00 */
[----:B------:R-:W-:Y:S02]  /*1460*/  CS2R R108, SRZ ;  /* 0x00000000006c7805 */ /* 0x000fe4000001ff00 */
[----:B------:R-:W-:Y:S01]  /*1470*/  CS2R R110, SRZ ;  /* 0x00000000006e7805 */ /* 0x000fe2000001ff00 */
[----:B------:R-:W3:Y:S02]  /*1480*/  FENCE.VIEW.ASYNC.S ;  /* 0x00000000000073c6 */ /* 0x000ee40000000000 */
[----:B---3--:R3:W4:Y:S02]  /*1490*/  @!UP0 SYNCS.EXCH.64 URZ, [UR20+0x12000], UR6 ;  /* 0x01200006143f85b2 */ /* 0x0087240008000100 */
[----:B----4-:R-:W-:Y:S01]  /*14a0*/  BAR.SYNC.DEFER_BLOCKING 0x0 ;  /* 0x0000000000007b1d */ /* 0x010fe20000010000 */
[----:B------:R-:W-:Y:S02]  /*14b0*/  CS2R R112, SRZ ;  /* 0x0000000000707805 */ /* 0x000fe4000001ff00 */
[----:B------:R-:W-:-:S02]  /*14c0*/  CS2R R114, SRZ ;  /* 0x0000000000727805 */ /* 0x000fc4000001ff00 */
[----:B------:R-:W-:Y:S02]  /*14d0*/  CS2R R116, SRZ ;  /* 0x0000000000747805 */ /* 0x000fe4000001ff00 */
[----:B------:R-:W-:Y:S02]  /*14e0*/  CS2R R118, SRZ ;  /* 0x0000000000767805 */ /* 0x000fe4000001ff00 */
[----:B------:R-:W-:Y:S02]  /*14f0*/  CS2R R120, SRZ ;  /* 0x0000000000787805 */ /* 0x000fe4000001ff00 */
[----:B------:R-:W-:Y:S02]  /*1500*/  CS2R R122, SRZ ;  /* 0x00000000007a7805 */ /* 0x000fe4000001ff00 */
        /* <DEDUP_REMOVED lines=16> */
[----:B------:R-:W-:Y:S01]  /*1610*/  CS2R R28, SRZ ;  /* 0x00000000001c7805 */ /* 0x000fe2000001ff00 */
[----:B------:R3:W4:Y:S02]  /*1620*/  @!UP1 SYNCS.EXCH.64 URZ, [UR20+0x12008], UR8 ;  /* 0x01200808143f95b2 */ /* 0x0007240008000100 */
        /* <DEDUP_REMOVED lines=24> */
[----:B------:R3:W4:Y:S01]  /*17b0*/  @!UP2 SYNCS.EXCH.64 URZ, [UR20+0x12010], UR4 ;  /* 0x01201004143fa5b2 */ /* 0x0007220008000100 */
[----:B------:R-:W-:Y:S02]  /*17c0*/  CS2R R76, SRZ ;  /* 0x00000000004c7805 */ /* 0x000fe4000001ff00 */
[----:B------:R-:W-:Y:S02]  /*17d0*/  CS2R R78, SRZ ;  /* 0x00000000004e7805 */ /* 0x000fe4000001ff00 */
[----:B------:R-:W-:-:S02]  /*17e0*/  CS2R R80, SRZ ;  /* 0x0000000000507805 */ /* 0x000fc4000001ff00 */
[----:B------:R-:W-:Y:S02]  /*17f0*/  CS2R R82, SRZ ;  /* 0x0000000000527805 */ /* 0x000fe4000001ff00 */
[----:B------:R-:W-:Y:S02]  /*1800*/  CS2R R84, SRZ ;  /* 0x0000000000547805 */ /* 0x000fe4000001ff00 */
[----:B------:R-:W-:Y:S01]  /*1810*/  CS2R R86, SRZ ;  /* 0x0000000000567805 */ /* 0x000fe2000001ff00 */
[----:B------:R-:W-:Y:S06]  /*1820*/  @!P1 BRA `(.L_x_47) ;  /* 0x0000000800209947 */ /* 0x000fec0003800000 */
        /* <DEDUP_REMOVED lines=63> */
[----:B------:R-:W-:Y:S01]  /*1c20*/  CS2R R86, SRZ ;  /* 0x0000000000567805 */ /* 0x000fe2000001ff00 */
[----:B---3--:R-:W-:Y:S01]  /*1c30*/  UMOV UR4, URZ ;  /* 0x0000003f00047c82 */ /* 0x008fe20008000000 */
[----:B------:R-:W-:-:S05]  /*1c40*/  UMOV UR10, URZ ;  /* 0x0000003f000a7c82 */ /* 0x000fca0008000000 */
.L_x_49:
[----:B----4-:R-:W-:Y:S01]  /*1c50*/  BAR.SYNC.DEFER_BLOCKING 0x0 ;  /* 0x0000000000007b1d */ /* 0x010fe20000010000 */
[----:B------:R-:W-:Y:S01]  /*1c60*/  ULEA UR32, UR4, UR20, 0x3 ;  /* 0x0000001404207291 */ /* 0x000fe2000f8e183f */
[----:B-1----:R-:W-:Y:S01]  /*1c70*/  @!P2 IMAD.MOV.U32 R2, RZ, RZ, 0x6000 ;  /* 0x00006000ff02a424 */ /* 0x002fe200078e00ff */
[----:B------:R-:W-:Y:S01]  /*1c80*/  ELECT P0, URZ, PT ;  /* 0x00000000003f782f */ /* 0x000fe20003800000 */
[----:B------:R-:W-:-:S03]  /*1c90*/  ULEA UR8, UR4, UR20, 0xe ;  /* 0x0000001404087291 */ /* 0x000fc6000f8e703f */
[----:B------:R-:W-:Y:S02]  /*1ca0*/  ISETP.LT.U32.AND P0, PT, R6, 0x20, P0 ;  /* 0x000000200600780c */ /* 0x000fe40000701070 */
[----:B------:R-:W-:Y:S01]  /*1cb0*/  ELECT P1, URZ, PT ;  /* 0x00000000003f782f */ /* 0x000fe20003820000 */
[----:B------:R-:W-:-:S03]  /*1cc0*/  ULEA UR5, UR4, UR20, 0xd ;  /* 0x0000001404057291 */ /* 0x000fc6000f8e683f */
[----:B------:R-:W-:Y:S01]  /*1cd0*/  ISETP.LT.U32.AND P1, PT, R6, 0x40, P1 ;  /* 0x000000400600780c */ /* 0x000fe20000f21070 */
[----:B------:R-:W-:Y:S02]  /*1ce0*/  ULOP3.LUT UR16, UR21, 0x1, URZ, 0xc0, !UPT ;  /* 0x0000000115107892 */ /* 0x000fe4000f8ec03f */
[----:B------:R-:W-:Y:S02]  /*1cf0*/  UIADD3 UR12, UR5, 0xc000, URZ ;  /* 0x0000c000050c7890 */ /* 0x000fe4000fffe03f */
[----:B------:R-:W-:Y:S02]  /*1d00*/  ULEA UR18, UR16, UR28, 0x6 ;  /* 0x0000001c10127291 */ /* 0x000fe4000f8e303f */
[----:B------:R-:W-:Y:S01]  /*1d10*/  ULEA UR16, UR16, UR12, 0xc ;  /* 0x0000000c10107291 */ /* 0x000fe2000f8e603f */
[----:B------:R-:W-:Y:S01]  /*1d20*/  VOTEU.ANY UP0, P0 ;  /* 0x00000000003f7886 */ /* 0x000fe20000000100 */
[----:B------:R-:W-:Y:S01]  /*1d30*/  VOTEU.ANY UP2, P0 ;  /* 0x00000000003f7886 */ /* 0x000fe20000040100 */
[----:B------:R-:W-:Y:S01]  /*1d40*/  UMOV UR19, UR10 ;  /* 0x0000000a00137c82 */ /* 0x000fe20008000000 */
[----:B------:R1:W-:Y:S01]  /*1d50*/  @!P2 SYNCS.ARRIVE.TRANS64 RZ, [UR32+0x12000], R2 ;  /* 0x01200002ffffa9a7 */ /* 0x0003e20008000020 */
[----:B------:R3:W-:Y:S06]  /*1d60*/  MEMBAR.ALL.CTA ;  /* 0x0000000000007992 */ /* 0x0007ec0000008000 */
[----:B---3--:R-:W3:Y:S01]  /*1d70*/  FENCE.VIEW.ASYNC.S ;  /* 0x00000000000073c6 */ /* 0x008ee20000000000 */
[----:B------:R-:W-:Y:S01]  /*1d80*/  @UP0 UIADD3 UR9, UR32, 0x12000, URZ ;  /* 0x0001200020090890 */ /* 0x000fe2000fffe03f */
[----:B------:R-:W-:Y:S01]  /*1d90*/  @UP0 UMOV UR6, UR22 ;  /* 0x0000001600060c82 */ /* 0x000fe20008000000 */
[----:B------:R-:W-:Y:S01]  /*1da0*/  @UP0 UMOV UR7, UR23 ;  /* 0x0000001700070c82 */ /* 0x000fe20008000000 */
[----:B---3--:R-:W-:Y:S01]  /*1db0*/  VOTEU.ANY UP1, P1 ;  /* 0x00000000003f7886 */ /* 0x008fe20000820100 */
[----:B------:R-:W-:Y:S01]  /*1dc0*/  VOTEU.ANY UP3, P1 ;  /* 0x00000000003f7886 */ /* 0x000fe20000860100 */
[----:B-1----:R-:W-:Y:S01]  /*1dd0*/  SHF.L.U32 R2, R13, 0x1f, RZ ;  /* 0x0000001f0d027819 */ /* 0x002fe200000006ff */
[----:B------:R-:W-:-:S02]  /*1de0*/  USHF.L.U32 UR5, UR21, 0x6, URZ ;  /* 0x0000000615057899 */ /* 0x000fc4000800063f */
[----:B------:R-:W-:Y:S01]  /*1df0*/  @UP1 UIADD3 UR17, UR32, 0x12000, URZ ;  /* 0x0001200020111890 */ /* 0x000fe2000fffe03f */
[----:B------:R-:W-:Y:S01]  /*1e00*/  @UP1 UMOV UR14, UR24 ;  /* 0x00000018000e1c82 */ /* 0x000fe20008000000 */
[----:B------:R-:W-:Y:S01]  /*1e10*/  @UP1 UMOV UR15, UR25 ;  /* 0x00000019000f1c82 */ /* 0x000fe20008000000 */
[----:B------:R-:W-:Y:S02]  /*1e20*/  ULOP3.LUT UR5, UR5, 0x100, URZ, 0xc0, !UPT ;  /* 0x0000010005057892 */ /* 0x000fe4000f8ec03f */
[----:B------:R-:W-:Y:S02]  /*1e30*/  USHF.R.U32.HI UR31, URZ, 0x4, UR12 ;  /* 0x000000043f1f7899 */ /* 0x000fe4000801160c */
[----:B------:R-:W-:Y:S02]  /*1e40*/  ULEA.HI UR5, UR8, UR5, URZ, 0x1c ;  /* 0x0000000508057291 */ /* 0x000fe4000f8fe03f */
[----:B------:R-:W-:Y:S02]  /*1e50*/  USGXT.U32 UR31, UR31, 0xe ;  /* 0x0000000e1f1f789a */ /* 0x000fe40008000000 */
[----:B------:R-:W-:Y:S01]  /*1e60*/  ULOP3.LUT UR12, UR5, 0x3fff, URZ, 0xc0, !UPT ;  /* 0x00003fff050c7892 */ /* 0x000fe2000f8ec03f */
[----:B------:R-:W-:Y:S01]  /*1e70*/  BAR.SYNC.DEFER_BLOCKING 0x0 ;  /* 0x0000000000007b1d */ /* 0x000fe20000010000 */
[----:B------:R-:W-:-:S05]  /*1e80*/  ULOP3.LUT UR5, UR31, 0x1000000, URZ, 0xfc, !UPT ;  /* 0x010000001f057892 */ /* 0x000fca000f8efc3f */
[----:B------:R-:W-:Y:S01]  /*1e90*/  UMOV UR13, 0x80000020 ;  /* 0x80000020000d7882 */ /* 0x000fe20000000000 */
[----:B------:R-:W-:Y:S01]  /*1ea0*/  @UP2 UTMALDG.2D [UR8], [UR6] ;  /* 0x00000008060025b4 */ /* 0x000fe20008008000 */
[----:B------:R-:W-:Y:S06]  /*1eb0*/  BAR.SYNC.DEFER_BLOCKING 0x0 ;  /* 0x0000000000007b1d */ /* 0x000fec0000010000 */
[----:B------:R1:W-:Y:S02]  /*1ec0*/  @UP3 UTMALDG.2D [UR16], [UR14] ;  /* 0x000000100e0035b4 */ /* 0x0003e40008008000 */
[----:B------:R-:W-:Y:S06]  /*1ed0*/  BAR.SYNC.DEFER_BLOCKING 0x0 ;  /* 0x0000000000007b1d */ /* 0x000fec0000010000 */
[----:B-1----:R-:W-:Y:S01]  /*1ee0*/  UMOV UR14, UR5 ;  /* 0x00000005000e7c82 */ /* 0x002fe20008000000 */
[----:B------:R-:W-:Y:S01]  /*1ef0*/  UMOV UR15, 0x40000040 ;  /* 0x40000040000f7882 */ /* 0x000fe20000000000 */
[----:B------:R-:W1:Y:S02]  /*1f00*/  SYNCS.PHASECHK.TRANS64.TRYWAIT P0, [UR32+0x12000], R2 ;  /* 0x01200002ff0075a7 */ /* 0x000e640008000160 */
[----:B-1----:R-:W-:Y:S05]  /*1f10*/  @!P0 BRA `(.L_x_48) ;  /* 0x0000000800408947 */ /* 0x002fea0003800000 */
.L_x_50:
[----:B------:R-:W-:Y:S02]  /*1f20*/  WARPGROUP.DEPBAR.LE gsb0, 0x0 ;  /* 0x00008000000079c5 */ /* 0x000fe40000010000 */
[----:B------:R-:W-:Y:S01]  /*1f30*/  WARPGROUP.ARRIVE ;  /* 0x00000000000079c5 */ /* 0x000fe20000000000 */
[----:B------:R-:W-:Y:S01]  /*1f40*/  UIADD3 UR16, UP0, UR12, 0x2, URZ ;  /* 0x000000020c107890 */ /* 0x000fe2000ff1e03f */
[----:B------:R-:W1:Y:S01]  /*1f50*/  LDC R2, c[0x0][0x230] ;  /* 0x00008c00ff027b82 */ /* 0x000e620000000800 */
[----:B------:R-:W-:Y:S01]  /*1f60*/  UMOV UR5, URZ ;  /* 0x0000003f00057c82 */ /* 0x000fe20008000000 */
[----:B------:R-:W-:Y:S01]  /*1f70*/  UMOV UR18, 0x1000080 ;  /* 0x0100008000127882 */ /* 0x000fe20000000000 */
[----:B------:R-:W-:Y:S01]  /*1f80*/  UIADD3.X UR17, UR5, -0x7fffffe0, URZ, UP0, !UPT ;  /* 0x8000002005117890 */ /* 0x000fe200087fe43f */
[----:B------:R-:W-:Y:S01]  /*1f90*/  HGMMA.64x128x16.F32.BF16 R88, gdesc[UR12].tnspB, R88 ;  /* 0x41e000000c5879f0 */ /* 0x000fe20008701858 */
[----:B------:R-:W-:Y:S01]  /*1fa0*/  UMOV UR19, 0x40000040 ;  /* 0x4000004000137882 */ /* 0x000fe20000000000 */
[----:B------:R-:W-:Y:S01]  /*1fb0*/  UMOV UR6, UR31 ;  /* 0x0000001f00067c82 */ /* 0x000fe20008000000 */
[----:B------:R-:W-:Y:S01]  /*1fc0*/  UMOV UR7, URZ ;  /* 0x0000003f00077c82 */ /* 0x000fe20008000000 */
[----:B------:R-:W-:-:S02]  /*1fd0*/  UIADD3.64 UR12, UR16, 0x1fe, URZ ;  /* 0x000001fe100c7897 */ /* 0x000fc4000fffe03f */
[----:B------:R-:W-:Y:S02]  /*1fe0*/  UIADD3.64 UR18, UR6, UR18, URZ ;  /* 0x0000001206127297 */ /* 0x000fe4000fffe03f */
[----:B------:R-:W-:Y:S02]  /*1ff0*/  UIADD3 UR10, UR10, 0x20, URZ ;  /* 0x000000200a0a7890 */ /* 0x000fe4000fffe03f */
[----:B------:R-:W-:-:S04]  /*2000*/  UIADD3 UR4, UR4, 0x1, URZ ;  /* 0x0000000104047890 */ /* 0x000fc8000fffe03f */
[----:B------:R-:W-:-:S04]  /*2010*/  UISETP.NE.U32.AND UP0, UPT, UR4, 0x3, UPT ;  /* 0x000000030400788c */ /* 0x000fc8000bf05070 */
[----:B------:R-:W-:Y:S01]  /*2020*/  USEL UR5, URZ, 0x1, UP0 ;  /* 0x000000013f057887 */ /* 0x000fe20008000000 */
[----:B-1----:R-:W-:Y:S01]  /*2030*/  ISETP.LE.AND P0, PT, R2, UR10, PT ;  /* 0x0000000a02007c0c */ /* 0x002fe2000bf03270 */
[----:B------:R-:W-:-:S04]  /*2040*/  USEL UR4, UR4, URZ, UP0 ;  /* 0x0000003f04047287 */ /* 0x000fc80008000000 */
[----:B------:R-:W-:Y:S01]  /*2050*/  LOP3.LUT R13, R13, UR5, RZ, 0x3c, !PT ;  /* 0x000000050d0d7c12 */ /* 0x000fe2000f8e3cff */
[----:B------:R-:W-:Y:S01]  /*2060*/  HGMMA.64x128x16.F32.BF16 R88, gdesc[UR16].tnspB, R88 ;  /* 0x41e00000105879f0 */ /* 0x000fe20008701858 */
[----:B------:R-:W-:-:S11]  /*2070*/  UIADD3.64 UR16, UR16, 0x200, URZ ;  /* 0x0000020010107897 */ /* 0x000fd6000fffe03f */
[----:B------:R-:W-:-:S12]  /*2080*/  HGMMA.64x128x16.F32.BF16 R24, gdesc[UR12].tnspB, R24 ;  /* 0x41e000000c1879f0 */ /* 0x000fd80008701818 */
[----:B------:R-:W-:Y:S01]  /*2090*/  HGMMA.64x128x16.F32.BF16 R24, gdesc[UR16].tnspB, R24, gsb0 ;  /* 0x41e00000101879f0 */ /* 0x000fe20008001818 */
[----:B------:R-:W-:Y:S05]  /*20a0*/  @!P0 BRA `(.L_x_49) ;  /* 0xfffffff800e88947 */ /* 0x000fea000383ffff */
.L_x_47:
[----:B------:R-:W-:Y:S02]  /*20b0*/  WARPGROUP.DEPBAR.LE gsb0, 0x0 ;  /* 0x00008000000079c5 */ /* 0x000fe40000010000 */
[----:B----4-:R-:W-:Y:S01]  /*20c0*/  BAR.SYNC.DEFER_BLOCKING 0x0 ;  /* 0x0000000000007b1d */ /* 0x010fe20000010000 */
[C---:B-1----:R-:W-:Y:S01]  /*20d0*/  IMAD.SHL.U32 R2, R0.reuse, 0x80, RZ ;  /* 0x0000008000027824 */ /* 0x042fe200078e00ff */
[----:B------:R-:W-:Y:S01]  /*20e0*/  F2FP.BF16.F32.PACK_AB R88, R89, R88 ;  /* 0x000000585958723e */ /* 0x000fe200000010ff */
[----:B------:R-:W-:Y:S01]  /*20f0*/  IMAD.SHL.U32 R3, R0, 0x10, RZ ;  /* 0x0000001000037824 */ /* 0x000fe200078e00ff */
[----:B------:R-:W-:Y:S02]  /*2100*/  F2FP.BF16.F32.PACK_AB R89, R91, R90 ;  /* 0x0000005a5b59723e */ /* 0x000fe400000010ff */
[----:B------:R-:W-:Y:S02]  /*2110*/  ELECT P0, URZ, PT ;  /* 0x00000000003f782f */ /* 0x000fe40003800000 */
[----:B------:R-:W-:Y:S01]  /*2120*/  LOP3.LUT R2, R2, 0x780, RZ, 0xc0, !PT ;  /* 0x0000078002027812 */ /* 0x000fe200078ec0ff */
[----:B------:R-:W-:Y:S01]  /*2130*/  ULOP3.LUT UR21, UR21, 0x1, URZ, 0xc0, !UPT ;  /* 0x0000000115157892 */ /* 0x000fe2000f8ec03f */
[----:B------:R-:W-:Y:S01]  /*2140*/  F2FP.BF16.F32.PACK_AB R120, R121, R120 ;  /* 0x000000787978723e */ /* 0x000fe200000010ff */
[----:B------:R-:W-:Y:S01]  /*2150*/  UMOV UR10, UR11 ;  /* 0x0000000b000a7c82 */ /* 0x000fe20008000000 */
[----:B------:R-:W-:Y:S01]  /*2160*/  LOP3.LUT R3, R2, 0x70, R3, 0xf8, !PT ;  /* 0x0000007002037812 */ /* 0x000fe200078ef803 */
[----:B---3--:R-:W-:Y:S01]  /*2170*/  ULEA UR8, UR21, UR20, 0xf ;  /* 0x0000001415087291 */ /* 0x008fe2000f8e783f */
[----:B------:R-:W-:Y:S01]  /*2180*/  F2FP.BF16.F32.PACK_AB R90, R93, R92 ;  /* 0x0000005c5d5a723e */ /* 0x000fe200000010ff */
[----:B------:R-:W-:Y:S01]  /*2190*/  ULEA UR9, UR21, UR28, 0x6 ;  /* 0x0000001c15097291 */ /* 0x000fe2000f8e303f */
[----:B------:R-:W-:Y:S01]  /*21a0*/  LOP3.LUT R3, R3, 0x10, R0, 0x78, !PT ;  /* 0x0000001003037812 */ /* 0x000fe200078e7800 */
[----:B------:R-:W-:Y:S01]  /*21b0*/  IMAD.SHL.U32 R0, R0, 0x40, RZ ;  /* 0x0000004000007824 */ /* 0x000fe200078e00ff */
[----:B------:R-:W-:-:S02]  /*21c0*/  F2FP.BF16.F32.PACK_AB R91, R95, R94 ;  /* 0x0000005e5f5b723e */ /* 0x000fc400000010ff */
[----:B------:R-:W-:Y:S02]  /*21d0*/  F2FP.BF16.F32.PACK_AB R121, R123, R122 ;  /* 0x0000007a7b79723e */ /* 0x000fe400000010ff */
[----:B------:R-:W-:Y:S02]  /*21e0*/  LOP3.LUT R0, R3, 0x3800, R0, 0xf8, !PT ;  /* 0x0000380003007812 */ /* 0x000fe400078ef800 */
[----:B------:R-:W-:Y:S01]  /*21f0*/  F2FP.BF16.F32.PACK_AB R24, R25, R24 ;  /* 0x000000181918723e */ /* 0x000fe200000010ff */
[----:B------:R-:W1:Y:S02]  /*2200*/  @!P2 SYNCS.CCTL.IV [UR20+0x12000] ;  /* 0x01200000ff00a9b1 */ /* 0x000e640008000014 */
[----:B-1----:R-:W-:Y:S01]  /*2210*/  BAR.SYNC.DEFER_BLOCKING 0x0 ;  /* 0x0000000000007b1d */ /* 0x002fe20000010000 */
[C---:B------:R-:W-:Y:S01]  /*2220*/  LOP3.LUT R3, R0.reuse, 0x20, RZ, 0x3c, !PT ;  /* 0x0000002000037812 */ /* 0x040fe200078e3cff */
[----:B------:R-:W-:Y:S01]  /*2230*/  VIADD R2, R0, UR20 ;  /* 0x0000001400027c36 */ /* 0x000fe20008000000 */
[----:B------:R-:W-:-:S02]  /*2240*/  F2FP.BF16.F32.PACK_AB R122, R125, R124 ;  /* 0x0000007c7d7a723e */ /* 0x000fc400000010ff */
[----:B------:R-:W-:Y:S01]  /*2250*/  F2FP.BF16.F32.PACK_AB R123, R127, R126 ;  /* 0x0000007e7f7b723e */ /* 0x000fe200000010ff */
[----:B------:R-:W-:Y:S01]  /*2260*/  VIADD R3, R3, UR20 ;  /* 0x0000001403037c36 */ /* 0x000fe20008000000 */
[----:B------:R-:W-:Y:S02]  /*2270*/  F2FP.BF16.F32.PACK_AB R25, R27, R26 ;  /* 0x0000001a1b19723e */ /* 0x000fe400000010ff */
[----:B------:R-:W-:Y:S02]  /*2280*/  F2FP.BF16.F32.PACK_AB R56, R57, R56 ;  /* 0x000000383938723e */ /* 0x000fe400000010ff */
[----:B------:R-:W-:Y:S02]  /*2290*/  F2FP.BF16.F32.PACK_AB R96, R97, R96 ;  /* 0x000000606160723e */ /* 0x000fe400000010ff */
[----:B------:R-:W-:Y:S02]  /*22a0*/  F2FP.BF16.F32.PACK_AB R26, R29, R28 ;  /* 0x0000001c1d1a723e */ /* 0x000fe400000010ff */
[----:B------:R-:W-:-:S02]  /*22b0*/  F2FP.BF16.F32.PACK_AB R27, R31, R30 ;  /* 0x0000001e1f1b723e */ /* 0x000fc400000010ff */
[----:B------:R-:W-:Y:S02]  /*22c0*/  F2FP.BF16.F32.PACK_AB R57, R59, R58 ;  /* 0x0000003a3b39723e */ /* 0x000fe400000010ff */
[----:B------:R-:W-:Y:S02]  /*22d0*/  F2FP.BF16.F32.PACK_AB R97, R99, R98 ;  /* 0x000000626361723e */ /* 0x000fe400000010ff */
[----:B------:R-:W-:Y:S02]  /*22e0*/  F2FP.BF16.F32.PACK_AB R128, R129, R128 ;  /* 0x000000808180723e */ /* 0x000fe400000010ff */
[----:B------:R-:W-:Y:S01]  /*22f0*/  F2FP.BF16.F32.PACK_AB R58, R61, R60 ;  /* 0x0000003c3d3a723e */ /* 0x000fe200000010ff */
[----:B------:R-:W1:Y:S02]  /*2300*/  @!P2 SYNCS.CCTL.IV [UR20+0x12008] ;  /* 0x01200800ff00a9b1 */ /* 0x000e640008000014 */
[----:B-1----:R-:W-:Y:S01]  /*2310*/  BAR.SYNC.DEFER_BLOCKING 0x0 ;  /* 0x0000000000007b1d */ /* 0x002fe20000010000 */
[----:B------:R-:W-:-:S02]  /*2320*/  F2FP.BF16.F32.PACK_AB R59, R63, R62 ;  /* 0x0000003e3f3b723e */ /* 0x000fc400000010ff */
[----:B------:R-:W-:Y:S02]  /*2330*/  LOP3.LUT R4, R0, 0x40, RZ, 0x3c, !PT ;  /* 0x0000004000047812 */ /* 0x000fe400078e3cff */
[----:B------:R-:W-:Y:S02]  /*2340*/  F2FP.BF16.F32.PACK_AB R98, R101, R100 ;  /* 0x000000646562723e */ /* 0x000fe400000010ff */
[----:B------:R-:W-:Y:S01]  /*2350*/  F2FP.BF16.F32.PACK_AB R99, R103, R102 ;  /* 0x000000666763723e */ /* 0x000fe200000010ff */
[----:B------:R-:W-:Y:S01]  /*2360*/  VIADD R4, R4, UR20 ;  /* 0x0000001404047c36 */ /* 0x000fe20008000000 */
[----:B------:R-:W-:Y:S02]  /*2370*/  F2FP.BF16.F32.PACK_AB R129, R131, R130 ;  /* 0x000000828381723e */ /* 0x000fe400000010ff */
[----:B------:R-:W-:Y:S02]  /*2380*/  F2FP.BF16.F32.PACK_AB R32, R33, R32 ;  /* 0x000000202120723e */ /* 0x000fe400000010ff */
[----:B------:R-:W-:-:S02]  /*2390*/  F2FP.BF16.F32.PACK_AB R130, R133, R132 ;  /* 0x000000848582723e */ /* 0x000fc400000010ff */
[----:B------:R-:W-:Y:S02]  /*23a0*/  F2FP.BF16.F32.PACK_AB R131, R135, R134 ;  /* 0x000000868783723e */ /* 0x000fe400000010ff */
[----:B------:R-:W-:Y:S02]  /*23b0*/  F2FP.BF16.F32.PACK_AB R33, R35, R34 ;  /* 0x000000222321723e */ /* 0x000fe400000010ff */
[----:B------:R-:W-:Y:S02]  /*23c0*/  F2FP.BF16.F32.PACK_AB R64, R65, R64 ;  /* 0x000000404140723e */ /* 0x000fe400000010ff */
[----:B------:R-:W-:Y:S02]  /*23d0*/  F2FP.BF16.F32.PACK_AB R104, R105, R104 ;  /* 0x000000686968723e */ /* 0x000fe400000010ff */
[----:B------:R-:W-:Y:S01]  /*23e0*/  F2FP.BF16.F32.PACK_AB R34, R37, R36 ;  /* 0x000000242522723e */ /* 0x000fe200000010ff */
[----:B------:R-:W1:Y:S02]  /*23f0*/  @!P2 SYNCS.CCTL.IV [UR20+0x12010] ;  /* 0x01201000ff00a9b1 */ /* 0x000e640008000014 */
[----:B-1----:R-:W-:Y:S01]  /*2400*/  STSM.16.M88.4 [R2], R88 ;  /* 0x0000005802007844 */ /* 0x002fe20000000200 */
[----:B------:R-:W-:-:S02]  /*2410*/  F2FP.BF16.F32.PACK_AB R35, R39, R38 ;  /* 0x000000262723723e */ /* 0x000fc400000010ff */
[----:B------:R-:W-:Y:S01]  /*2420*/  F2FP.BF16.F32.PACK_AB R65, R67, R66 ;  /* 0x000000424341723e */ /* 0x000fe200000010ff */
[----:B------:R-:W-:Y:S01]  /*2430*/  STSM.16.M88.4 [R2+0x8000], R120 ;  /* 0x0080007802007844 */ /* 0x000fe20000000200 */
[----:B------:R-:W-:Y:S02]  /*2440*/  F2FP.BF16.F32.PACK_AB R105, R107, R106 ;  /* 0x0000006a6b69723e */ /* 0x000fe400000010ff */
[----:B------:R-:W-:Y:S01]  /*2450*/  F2FP.BF16.F32.PACK_AB R136, R137, R136 ;  /* 0x000000888988723e */ /* 0x000fe200000010ff */
[----:B------:R-:W-:Y:S01]  /*2460*/  STSM.16.M88.4 [R2+0x4000], R24 ;  /* 0x0040001802007844 */ /* 0x000fe20000000200 */
[----:B------:R-:W-:Y:S02]  /*2470*/  F2FP.BF16.F32.PACK_AB R66, R69, R68 ;  /* 0x000000444542723e */ /* 0x000fe400000010ff */
[----:B------:R-:W-:Y:S01]  /*2480*/  F2FP.BF16.F32.PACK_AB R67, R71, R70 ;  /* 0x000000464743723e */ /* 0x000fe200000010ff */
[----:B------:R-:W-:Y:S01]  /*2490*/  STSM.16.M88.4 [R2+0xc000], R56 ;  /* 0x00c0003802007844 */ /* 0x000fe20000000200 */
[----:B------:R-:W-:-:S02]  /*24a0*/  LOP3.LUT R0, R0, 0x60, RZ, 0x3c, !PT ;  /* 0x0000006000007812 */ /* 0x000fc400078e3cff */
[----:B------:R-:W-:Y:S01]  /*24b0*/  F2FP.BF16.F32.PACK_AB R106, R109, R108 ;  /* 0x0000006c6d6a723e */ /* 0x000fe200000010ff */
[----:B------:R-:W-:Y:S01]  /*24c0*/  STSM.16.M88.4 [R3], R96 ;  /* 0x0000006003007844 */ /* 0x000fe20000000200 */
[----:B------:R-:W-:Y:S01]  /*24d0*/  F2FP.BF16.F32.PACK_AB R107, R111, R110 ;  /* 0x0000006e6f6b723e */ /* 0x000fe200000010ff */
[----:B------:R-:W-:Y:S01]  /*24e0*/  VIADD R0, R0, UR20 ;  /* 0x0000001400007c36 */ /* 0x000fe20008000000 */
[----:B------:R-:W-:Y:S01]  /*24f0*/  F2FP.BF16.F32.PACK_AB R137, R139, R138 ;  /* 0x0000008a8b89723e */ /* 0x000fe200000010ff */
[----:B------:R-:W-:Y:S01]  /*2500*/  STSM.16.M88.4 [R3+0x8000], R128 ;  /* 0x0080008003007844 */ /* 0x000fe20000000200 */
[----:B------:R-:W-:Y:S02]  /*2510*/  F2FP.BF16.F32.PACK_AB R40, R41, R40 ;  /* 0x000000282928723e */ /* 0x000fe400000010ff */
[----:B------:R-:W-:Y:S01]  /*2520*/  F2FP.BF16.F32.PACK_AB R138, R141, R140 ;  /* 0x0000008c8d8a723e */ /* 0x000fe200000010ff */
[----:B------:R-:W-:Y:S01]  /*2530*/  STSM.16.M88.4 [R3+0x4000], R32 ;  /* 0x0040002003007844 */ /* 0x000fe20000000200 */
[----:B------:R-:W-:-:S02]  /*2540*/  F2FP.BF16.F32.PACK_AB R139, R143, R142 ;  /* 0x0000008e8f8b723e */ /* 0x000fc400000010ff */
[----:B------:R-:W-:Y:S01]  /*2550*/  F2FP.BF16.F32.PACK_AB R41, R43, R42 ;  /* 0x0000002a2b29723e */ /* 0x000fe200000010ff */
[----:B------:R-:W-:Y:S01]  /*2560*/  STSM.16.M88.4 [R3+0xc000], R64 ;  /* 0x00c0004003007844 */ /* 0x000fe20000000200 */
[----:B------:R-:W-:Y:S02]  /*2570*/  F2FP.BF16.F32.PACK_AB R72, R73, R72 ;  /* 0x000000484948723e */ /* 0x000fe400000010ff */
[----:B------:R-:W-:Y:S01]  /*2580*/  F2FP.BF16.F32.PACK_AB R112, R113, R112 ;  /* 0x000000707170723e */ /* 0x000fe200000010ff */
[----:B------:R-:W-:Y:S01]  /*2590*/  STSM.16.M88.4 [R4], R104 ;  /* 0x0000006804007844 */ /* 0x000fe20000000200 */
[----:B------:R-:W-:Y:S02]  /*25a0*/  F2FP.BF16.F32.PACK_AB R42, R45, R44 ;  /* 0x0000002c2d2a723e */ /* 0x000fe400000010ff */
[----:B------:R-:W-:Y:S01]  /*25b0*/  F2FP.BF16.F32.PACK_AB R43, R47, R46 ;  /* 0x0000002e2f2b723e */ /* 0x000fe200000010ff */
[----:B------:R-:W-:Y:S01]  /*25c0*/  STSM.16.M88.4 [R4+0x8000], R136 ;  /* 0x0080008804007844 */ /* 0x000fe20000000200 */
[----:B------:R-:W-:-:S02]  /*25d0*/  F2FP.BF16.F32.PACK_AB R73, R75, R74 ;  /* 0x0000004a4b49723e */ /* 0x000fc400000010ff */
[----:B------:R-:W-:Y:S01]  /*25e0*/  F2FP.BF16.F32.PACK_AB R113, R115, R114 ;  /* 0x000000727371723e */ /* 0x000fe200000010ff */
[----:B------:R-:W-:Y:S01]  /*25f0*/  STSM.16.M88.4 [R4+0x4000], R40 ;  /* 0x0040002804007844 */ /* 0x000fe20000000200 */
[----:B------:R-:W-:Y:S02]  /*2600*/  F2FP.BF16.F32.PACK_AB R144, R145, R144 ;  /* 0x000000909190723e */ /* 0x000fe400000010ff */
[----:B------:R-:W-:Y:S02]  /*2610*/  F2FP.BF16.F32.PACK_AB R74, R77, R76 ;  /* 0x0000004c4d4a723e */ /* 0x000fe400000010ff */
[----:B------:R-:W-:Y:S02]  /*2620*/  F2FP.BF16.F32.PACK_AB R75, R79, R78 ;  /* 0x0000004e4f4b723e */ /* 0x000fe400000010ff */
[----:B------:R-:W-:Y:S02]  /*2630*/  F2FP.BF16.F32.PACK_AB R114, R117, R116 ;  /* 0x000000747572723e */ /* 0x000fe400000010ff */
[----:B------:R-:W-:Y:S01]  /*2640*/  F2FP.BF16.F32.PACK_AB R115, R119, R118 ;  /* 0x000000767773723e */ /* 0x000fe200000010ff */
[----:B------:R-:W-:Y:S01]  /*2650*/  STSM.16.M88.4 [R4+0xc000], R72 ;  /* 0x00c0004804007844 */ /* 0x000fe20000000200 */
[----:B------:R-:W-:-:S02]  /*2660*/  F2FP.BF16.F32.PACK_AB R145, R147, R146 ;  /* 0x000000929391723e */ /* 0x000fc400000010ff */
[----:B------:R-:W-:Y:S01]  /*2670*/  F2FP.BF16.F32.PACK_AB R48, R49, R48 ;  /* 0x000000303130723e */ /* 0x000fe200000010ff */
[----:B------:R-:W-:Y:S01]  /*2680*/  STSM.16.M88.4 [R0], R112 ;  /* 0x0000007000007844 */ /* 0x000fe20000000200 */
[----:B------:R-:W-:Y:S02]  /*2690*/  F2FP.BF16.F32.PACK_AB R146, R149, R148 ;  /* 0x000000949592723e */ /* 0x000fe400000010ff */
[----:B------:R-:W-:Y:S02]  /*26a0*/  F2FP.BF16.F32.PACK_AB R147, R151, R150 ;  /* 0x000000969793723e */ /* 0x000fe400000010ff */
[----:B------:R-:W-:Y:S02]  /*26b0*/  F2FP.BF16.F32.PACK_AB R49, R51, R50 ;  /* 0x000000323331723e */ /* 0x000fe400000010ff */
[----:B------:R-:W-:Y:S01]  /*26c0*/  F2FP.BF16.F32.PACK_AB R80, R81, R80 ;  /* 0x000000505150723e */ /* 0x000fe200000010ff */
[----:B------:R-:W-:Y:S01]  /*26d0*/  STSM.16.M88.4 [R0+0x8000], R144 ;  /* 0x0080009000007844 */ /* 0x000fe20000000200 */
[----:B------:R-:W-:-:S02]  /*26e0*/  F2FP.BF16.F32.PACK_AB R50, R53, R52 ;  /* 0x000000343532723e */ /* 0x000fc400000010ff */
[----:B------:R-:W-:Y:S02]  /*26f0*/  F2FP.BF16.F32.PACK_AB R51, R55, R54 ;  /* 0x000000363733723e */ /* 0x000fe400000010ff */
[----:B------:R-:W-:Y:S02]  /*2700*/  F2FP.BF16.F32.PACK_AB R81, R83, R82 ;  /* 0x000000525351723e */ /* 0x000fe400000010ff */
[----:B------:R-:W-:Y:S01]  /*2710*/  F2FP.BF16.F32.PACK_AB R82, R85, R84 ;  /* 0x000000545552723e */ /* 0x000fe200000010ff */
[----:B------:R-:W-:Y:S01]  /*2720*/  STSM.16.M88.4 [R0+0x4000], R48 ;  /* 0x0040003000007844 */ /* 0x000fe20000000200 */
[----:B------:R-:W-:Y:S02]  /*2730*/  F2FP.BF16.F32.PACK_AB R83, R87, R86 ;  /* 0x000000565753723e */ /* 0x000fe400000010ff */
[----:B------:R-:W-:-:S03]  /*2740*/  ISETP.LT.U32.AND P0, PT, R6, 0x40, P0 ;  /* 0x000000400600780c */ /* 0x000fc60000701070 */
[----:B------:R-:W-:Y:S01]  /*2750*/  STSM.16.M88.4 [R0+0xc000], R80 ;  /* 0x00c0005000007844 */ /* 0x000fe20000000200 */
[----:B------:R1:W-:Y:S06]  /*2760*/  MEMBAR.ALL.CTA ;  /* 0x0000000000007992 */ /* 0x0003ec0000008000 */
[----:B-1----:R-:W1:Y:S03]  /*2770*/  FENCE.VIEW.ASYNC.S ;  /* 0x00000000000073c6 */ /* 0x002e660000000000 */
[----:B-1----:R-:W-:Y:S01]  /*2780*/  VOTEU.ANY UP0, P0 ;  /* 0x00000000003f7886 */ /* 0x002fe20000000100 */
[----:B------:R-:W-:-:S04]  /*2790*/  VOTEU.ANY UP1, P0 ;  /* 0x00000000003f7886 */ /* 0x000fc80000020100 */
[----:B------:R-:W-:Y:S01]  /*27a0*/  @UP0 UMOV UR4, UR26 ;  /* 0x0000001a00040c82 */ /* 0x000fe20008000000 */
[----:B------:R-:W-:Y:S01]  /*27b0*/  @UP0 UMOV UR5, UR27 ;  /* 0x0000001b00050c82 */ /* 0x000fe20008000000 */
[----:B------:R-:W-:Y:S06]  /*27c0*/  BAR.SYNC.DEFER_BLOCKING 0x0 ;  /* 0x0000000000007b1d */ /* 0x000fec0000010000 */
[----:B------:R1:W-:Y:S01]  /*27d0*/  @UP1 UTMASTG.2D [UR8], [UR4] ;  /* 0x00000008040013b5 */ /* 0x0003e20008008000 */
[----:B------:R0:W-:Y:S01]  /*27e0*/  UTMACMDFLUSH ;  /* 0x00000000000079b7 */ /* 0x0001e20000000000 */
[----:B------:R-:W-:-:S04]  /*27f0*/  DEPBAR.LE SB0, 0x0 ;  /* 0x000080000000791a */ /* 0x000fc80000000000 */
[----:B------:R-:W-:Y:S06]  /*2800*/  BAR.SYNC.DEFER_BLOCKING 0x0 ;  /* 0x0000000000007b1d */ /* 0x000fec0000010000 */
[----:B-1----:R-:W-:Y:S05]  /*2810*/  EXIT ;  /* 0x000000000000794d */ /* 0x002fea0003800000 */
.L_x_48:
[----:B------:R-:W1:Y:S02]  /*2820*/  SYNCS.PHASECHK.TRANS64.TRYWAIT P0, [UR32+0x12000], R2 ;  /* 0x01200002ff0075a7 */ /* 0x000e640008000160 */
[----:B-1----:R-:W-:Y:S05]  /*2830*/  @!P0 BRA `(.L_x_48) ;  /* 0xfffffffc00f88947 */ /* 0x002fea000383ffff */
[----:B------:R-:W-:Y:S05]  /*2840*/  BRA `(.L_x_50) ;  /* 0xfffffff400b47947 */ /* 0x000fea000383ffff */
.L_x_51:
[----:B------:R-:W-:-:S00]  /*2850*/  BRA `(.L_x_51) ;  /* 0xfffffffc00fc7947 */ /* 0x000fc0000383ffff */
[----:B------:R-:W-:-:S00]  /*2860*/  NOP ;  /* 0x0000000000007918 */ /* 0x000fc00000000000 */
        /* <DEDUP_REMOVED lines=9> */
.L_x_52:


//--------------------- .nv.shared.gluon_wgmma    --------------------------
	.section	.nv.shared.gluon_wgmma,"aw",@nobits
	.sectionflags	@""
	.align	16
	.zero		1024


//--------------------- .nv.shared.reserved.0     --------------------------
	.section	.nv.shared.reserved.0,"aw",@nobits
	.weak		__nv_reservedSMEM_offset_0_alias
	.size		__nv_reservedSMEM_offset_0_alias, 0, 0
	.other		__nv_reservedSMEM_offset_0_alias,@"STO_CUDA_RESERVED_SHARED STV_DEFAULT"
__nv_reservedSMEM_offset_0_alias:
	.zero		0


//--------------------- .nv.constant0.gluon_wgmma --------------------------
	.section	.nv.constant0.gluon_wgmma,"a",@progbits
	.sectionflags	@""
	.align	4
.nv.constant0.gluon_wgmma:
	.zero		608


//--------------------- SYMBOLS --------------------------

	.type		.nv.reservedSmem.offset0,@object
	.size		.nv.reservedSmem.offset0,0x4
